	.target	sm_100a

	.elftype	@"ET_EXEC"


//--------------------- .note.nv.tkinfo           --------------------------
	.section	.note.nv.tkinfo,"",@"SHT_NOTE"
	.sectionflags	@"SHF_NOTE_NV_TKINFO"
	.tkinfo
        /*0018*/ 	.word	0x00000081
        /*0030*/ 	.string	""
        /*0030*/ 	.string	"ptxas"
        /*0030*/ 	.string	"Cuda compilation tools, release 12.9, V12.9.83"
        /*0030*/ 	.string	"Build system must define TOOLS_VERSION_EXTENDED"
        /*0030*/ 	.string	"-O 3 -arch sm_100a "



//--------------------- .note.nv.cuver            --------------------------
	.section	.note.nv.cuver,"",@"SHT_NOTE"
	.sectionflags	@"SHF_NOTE_NV_CUVER"
        /*0018*/ 	.short	0x0001
        /*001a*/ 	.short	0x0064
        /*001c*/ 	.short	0x0001
        /*001e*/ 	.short	0x0000
        /*0020*/ 	.short	0x0001
        /*0022*/ 	.short	0x0000


//--------------------- .nv.info                  --------------------------
	.section	.nv.info,"",@"SHT_CUDA_INFO"
	.align	4


	//----- nvinfo : EIATTR_REGCOUNT
	.align		4
        /*0000*/ 	.byte	0x04, 0x2f
        /*0002*/ 	.short	(.L_4 - .L_3)
	.align		4
.L_3:
        /*0004*/ 	.word	index@(kernel_cutlass_kernel_cudnngemm_swigludense_gemm_persistent_swigluPersistentDenseGemmKernel_object_at__TiledMMA_ThrLayoutVMNK11110000_PermutationMNK____MMAAtom_ThrID10_ShapeMNK6412816_TVL_0)
        /*0008*/ 	.word	0x00000065


	//----- nvinfo : EIATTR_FRAME_SIZE
	.align		4
.L_4:
        /*000c*/ 	.byte	0x04, 0x11
        /*000e*/ 	.short	(.L_6 - .L_5)
	.align		4
.L_5:
        /*0010*/ 	.word	index@($__internal_2_$__cuda_sm10x_tcgen05_guardrail_trap_unallocated_columns_being_dealloced)
        /*0014*/ 	.word	0x00000000


	//----- nvinfo : EIATTR_FRAME_SIZE
	.align		4
.L_6:
        /*0018*/ 	.byte	0x04, 0x11
        /*001a*/ 	.short	(.L_8 - .L_7)
	.align		4
.L_7:
        /*001c*/ 	.word	index@($__internal_1_$__cuda_sm10x_tcgen05_guardrail_trap_phase_invalid_during_alloc)
        /*0020*/ 	.word	0x00000000


	//----- nvinfo : EIATTR_FRAME_SIZE
	.align		4
.L_8:
        /*0024*/ 	.byte	0x04, 0x11
        /*0026*/ 	.short	(.L_10 - .L_9)
	.align		4
.L_9:
        /*0028*/ 	.word	index@($__internal_0_$__cuda_sm10x_tcgen05_guardrail_trap_col_being_dealloced_not_returned_by_alloc)
        /*002c*/ 	.word	0x00000000


	//----- nvinfo : EIATTR_FRAME_SIZE
	.align		4
.L_10:
        /*0030*/ 	.byte	0x04, 0x11
        /*0032*/ 	.short	(.L_12 - .L_11)
	.align		4
.L_11:
        /*0034*/ 	.word	index@(kernel_cutlass_kernel_cudnngemm_swigludense_gemm_persistent_swigluPersistentDenseGemmKernel_object_at__TiledMMA_ThrLayoutVMNK11110000_PermutationMNK____MMAAtom_ThrID10_ShapeMNK6412816_TVL_0)
        /*0038*/ 	.word	0x00000000


	//----- nvinfo : EIATTR_MIN_STACK_SIZE
	.align		4
.L_12:
        /*003c*/ 	.byte	0x04, 0x12
        /*003e*/ 	.short	(.L_14 - .L_13)
	.align		4
.L_13:
        /*0040*/ 	.word	index@(kernel_cutlass_kernel_cudnngemm_swigludense_gemm_persistent_swigluPersistentDenseGemmKernel_object_at__TiledMMA_ThrLayoutVMNK11110000_PermutationMNK____MMAAtom_ThrID10_ShapeMNK6412816_TVL_0)
        /*0044*/ 	.word	0x00000000
.L_14:


//--------------------- .nv.info.kernel_cutlass_kernel_cudnngemm_swigludense_gemm_persistent_swigluPersistentDenseGemmKernel_object_at__TiledMMA_ThrLayoutVMNK11110000_PermutationMNK____MMAAtom_ThrID10_ShapeMNK6412816_TVL_0 --------------------------
	.section	.nv.info.kernel_cutlass_kernel_cudnngemm_swigludense_gemm_persistent_swigluPersistentDenseGemmKernel_object_at__TiledMMA_ThrLayoutVMNK11110000_PermutationMNK____MMAAtom_ThrID10_ShapeMNK6412816_TVL_0,"",@"SHT_CUDA_INFO"
	.sectionflags	@""
	.align	4


	//----- nvinfo : EIATTR_CUDA_API_VERSION
	.align		4
        /*0000*/ 	.byte	0x04, 0x37
        /*0002*/ 	.short	(.L_16 - .L_15)
.L_15:
        /*0004*/ 	.word	0x00000081


	//----- nvinfo : EIATTR_KPARAM_INFO
	.align		4
.L_16:
        /*0008*/ 	.byte	0x04, 0x17
        /*000a*/ 	.short	(.L_18 - .L_17)
.L_17:
        /*000c*/ 	.word	0x00000000
        /*0010*/ 	.short	0x0008
        /*0012*/ 	.short	0x0264
        /*0014*/ 	.byte	0x00, 0xf0, 0x11, 0x00


	//----- nvinfo : EIATTR_KPARAM_INFO
	.align		4
.L_18:
        /*0018*/ 	.byte	0x04, 0x17
        /*001a*/ 	.short	(.L_20 - .L_19)
.L_19:
        /*001c*/ 	.word	0x00000000
        /*0020*/ 	.short	0x0007
        /*0022*/ 	.short	0x0258
        /*0024*/ 	.byte	0x00, 0xf0, 0x31, 0x00


	//----- nvinfo : EIATTR_KPARAM_INFO
	.align		4
.L_20:
        /*0028*/ 	.byte	0x04, 0x17
        /*002a*/ 	.short	(.L_22 - .L_21)
.L_21:
        /*002c*/ 	.word	0x00000000
        /*0030*/ 	.short	0x0006
        /*0032*/ 	.short	0x024c
        /*0034*/ 	.byte	0x00, 0xf0, 0x31, 0x00


	//----- nvinfo : EIATTR_KPARAM_INFO
	.align		4
.L_22:
        /*0038*/ 	.byte	0x04, 0x17
        /*003a*/ 	.short	(.L_24 - .L_23)
.L_23:
        /*003c*/ 	.word	0x00000000
        /*0040*/ 	.short	0x0005
        /*0042*/ 	.short	0x0240
        /*0044*/ 	.byte	0x00, 0xf0, 0x31, 0x00


	//----- nvinfo : EIATTR_KPARAM_INFO
	.align		4
.L_24:
        /*0048*/ 	.byte	0x04, 0x17
        /*004a*/ 	.short	(.L_26 - .L_25)
.L_25:
        /*004c*/ 	.word	0x00000000
        /*0050*/ 	.short	0x0004
        /*0052*/ 	.short	0x01c0
        /*0054*/ 	.byte	0x00, 0xf0, 0x01, 0x02


	//----- nvinfo : EIATTR_KPARAM_INFO
	.align		4
.L_26:
        /*0058*/ 	.byte	0x04, 0x17
        /*005a*/ 	.short	(.L_28 - .L_27)
.L_27:
        /*005c*/ 	.word	0x00000000
        /*0060*/ 	.short	0x0003
        /*0062*/ 	.short	0x0140
        /*0064*/ 	.byte	0x00, 0xf0, 0x01, 0x02


	//----- nvinfo : EIATTR_KPARAM_INFO
	.align		4
.L_28:
        /*0068*/ 	.byte	0x04, 0x17
        /*006a*/ 	.short	(.L_30 - .L_29)
.L_29:
        /*006c*/ 	.word	0x00000000
        /*0070*/ 	.short	0x0002
        /*0072*/ 	.short	0x00c0
        /*0074*/ 	.byte	0x00, 0xf0, 0x01, 0x02


	//----- nvinfo : EIATTR_KPARAM_INFO
	.align		4
.L_30:
        /*0078*/ 	.byte	0x04, 0x17
        /*007a*/ 	.short	(.L_32 - .L_31)
.L_31:
        /*007c*/ 	.word	0x00000000
        /*0080*/ 	.short	0x0001
        /*0082*/ 	.short	0x0040
        /*0084*/ 	.byte	0x00, 0xf0, 0x01, 0x02


	//----- nvinfo : EIATTR_KPARAM_INFO
	.align		4
.L_32:
        /*0088*/ 	.byte	0x04, 0x17
        /*008a*/ 	.short	(.L_34 - .L_33)
.L_33:
        /*008c*/ 	.word	0x00000000
        /*0090*/ 	.short	0x0000
        /*0092*/ 	.short	0x0000
        /*0094*/ 	.byte	0x00, 0xf0, 0x0d, 0x00


	//----- nvinfo : EIATTR_AT_ENTRY_FRAGMENTS
	.align		4
.L_34:
        /*0098*/ 	.byte	0x04, 0x4f
        /*009a*/ 	.short	(.L_36 - .L_35)


	//   ....[0]....
.L_35:
        /*009c*/ 	.word	0x00000004


	//----- nvinfo : EIATTR_RESERVED_SMEM_USED
	.align		4
.L_36:
        /*00a0*/ 	.byte	0x01, 0x41
	.zero		2


	//----- nvinfo : EIATTR_SPARSE_MMA_MASK
	.align		4
        /*00a4*/ 	.byte	0x03, 0x50
        /*00a6*/ 	.short	0x0000


	//----- nvinfo : EIATTR_TCGEN05_1CTA_USED
	.align		4
        /*00a8*/ 	.byte	0x01, 0x51
	.zero		2


	//----- nvinfo : EIATTR_MAXREG_COUNT
	.align		4
        /*00ac*/ 	.byte	0x03, 0x1b
        /*00ae*/ 	.short	0x00ff


	//----- nvinfo : EIATTR_NUM_BARRIERS
	.align		4
        /*00b0*/ 	.byte	0x02, 0x4c
        /*00b2*/ 	.byte	0x03
	.zero		1


	//----- nvinfo : EIATTR_INT_WARP_WIDE_INSTR_OFFSETS
	.align		4
        /*00b4*/ 	.byte	0x04, 0x31
        /*00b6*/ 	.short	(.L_38 - .L_37)


	//   ....[0]....
.L_37:
        /*00b8*/ 	.word	0x00003eb0


	//   ....[1]....
        /*00bc*/ 	.word	0x00003ef0


	//----- nvinfo : EIATTR_COOP_GROUP_MASK_REGIDS
	.align		4
.L_38:
        /*00c0*/ 	.byte	0x04, 0x29
        /*00c2*/ 	.short	(.L_40 - .L_39)


	//   ....[0]....
.L_39:
        /*00c4*/ 	.word	0xffffffff


	//   ....[1]....
        /*00c8*/ 	.word	0xffffffff


	//   ....[2]....
        /*00cc*/ 	.word	0xffffffff


	//   ....[3]....
        /*00d0*/ 	.word	0xffffffff


	//   ....[4]....
        /*00d4*/ 	.word	0xffffffff


	//   ....[5]....
        /*00d8*/ 	.word	0xffffffff


	//   ....[6]....
        /*00dc*/ 	.word	0xffffffff


	//----- nvinfo : EIATTR_COOP_GROUP_INSTR_OFFSETS
	.align		4
.L_40:
        /*00e0*/ 	.byte	0x04, 0x28
        /*00e2*/ 	.short	(.L_42 - .L_41)


	//   ....[0]....
.L_41:
        /*00e4*/ 	.word	0x00000410


	//   ....[1]....
        /*00e8*/ 	.word	0x000005c0


	//   ....[2]....
        /*00ec*/ 	.word	0x00000660


	//   ....[3]....
        /*00f0*/ 	.word	0x00001970


	//   ....[4]....
        /*00f4*/ 	.word	0x00001c30


	//   ....[5]....
        /*00f8*/ 	.word	0x00003d40


	//   ....[6]....
        /*00fc*/ 	.word	0x00003fa0


	//----- nvinfo : EIATTR_VRC_CTA_INIT_COUNT
	.align		4
.L_42:
        /*0100*/ 	.byte	0x02, 0x4a
        /*0102*/ 	.byte	0x80
	.zero		1


	//----- nvinfo : EIATTR_MBARRIER_INSTR_OFFSETS
	.align		4
        /*0104*/ 	.byte	0x04, 0x39
        /*0106*/ 	.short	(.L_44 - .L_43)


	//   ....[0]....
.L_43:
        /*0108*/ 	.word	0x000002e0
        /*010c*/ 	.word	0x000000ff
        /*0110*/ 	.word	0x00000000
        /*0114*/ 	.short	0x0100
        /*0116*/ 	.byte	0x06
	.zero		1


	//   ....[1]....
        /*0118*/ 	.word	0x000002f0
        /*011c*/ 	.word	0x000000ff
        /*0120*/ 	.word	0x00000008
        /*0124*/ 	.short	0x0100
        /*0126*/ 	.byte	0x06
	.zero		1


	//   ....[2]....
        /*0128*/ 	.word	0x00000300
        /*012c*/ 	.word	0x000000ff
        /*0130*/ 	.word	0x00000010
        /*0134*/ 	.short	0x0100
        /*0136*/ 	.byte	0x06
	.zero		1


	//   ....[3]....
        /*0138*/ 	.word	0x00000310
        /*013c*/ 	.word	0x000000ff
        /*0140*/ 	.word	0x00000018
        /*0144*/ 	.short	0x0100
        /*0146*/ 	.byte	0x06
	.zero		1


	//   ....[4]....
        /*0148*/ 	.word	0x00000320
        /*014c*/ 	.word	0x000000ff
        /*0150*/ 	.word	0x00000020
        /*0154*/ 	.short	0x0100
        /*0156*/ 	.byte	0x06
	.zero		1


	//   ....[5]....
        /*0158*/ 	.word	0x00000330
        /*015c*/ 	.word	0x000000ff
        /*0160*/ 	.word	0x00000028
        /*0164*/ 	.short	0x0100
        /*0166*/ 	.byte	0x06
	.zero		1


	//   ....[6]....
        /*0168*/ 	.word	0x00000340
        /*016c*/ 	.word	0x000000ff
        /*0170*/ 	.word	0x00000030
        /*0174*/ 	.short	0x0100
        /*0176*/ 	.byte	0x06
	.zero		1


	//   ....[7]....
        /*0178*/ 	.word	0x00000350
        /*017c*/ 	.word	0x000000ff
        /*0180*/ 	.word	0x00000038
        /*0184*/ 	.short	0x0100
        /*0186*/ 	.byte	0x06
	.zero		1


	//   ....[8]....
        /*0188*/ 	.word	0x00000360
        /*018c*/ 	.word	0x000000ff
        /*0190*/ 	.word	0x00000040
        /*0194*/ 	.short	0x0100
        /*0196*/ 	.byte	0x06
	.zero		1


	//   ....[9]....
        /*0198*/ 	.word	0x00000370
        /*019c*/ 	.word	0x000000ff
        /*01a0*/ 	.word	0x00000048
        /*01a4*/ 	.short	0x0100
        /*01a6*/ 	.byte	0x06
	.zero		1


	//   ....[10]....
        /*01a8*/ 	.word	0x00000380
        /*01ac*/ 	.word	0x000000ff
        /*01b0*/ 	.word	0x00000050
        /*01b4*/ 	.short	0x0100
        /*01b6*/ 	.byte	0x06
	.zero		1


	//   ....[11]....
        /*01b8*/ 	.word	0x00000390
        /*01bc*/ 	.word	0x000000ff
        /*01c0*/ 	.word	0x00000058
        /*01c4*/ 	.short	0x0100
        /*01c6*/ 	.byte	0x06
	.zero		1


	//   ....[12]....
        /*01c8*/ 	.word	0x000003a0
        /*01cc*/ 	.word	0x000000ff
        /*01d0*/ 	.word	0x00000060
        /*01d4*/ 	.short	0x0100
        /*01d6*/ 	.byte	0x06
	.zero		1


	//   ....[13]....
        /*01d8*/ 	.word	0x000003b0
        /*01dc*/ 	.word	0x000000ff
        /*01e0*/ 	.word	0x00000068
        /*01e4*/ 	.short	0x0100
        /*01e6*/ 	.byte	0x06
	.zero		1


	//   ....[14]....
        /*01e8*/ 	.word	0x00000530
        /*01ec*/ 	.word	0x000000ff
        /*01f0*/ 	.word	0x00000070
        /*01f4*/ 	.short	0x0100
        /*01f6*/ 	.byte	0x07
	.zero		1


	//   ....[15]....
        /*01f8*/ 	.word	0x00000540
        /*01fc*/ 	.word	0x000000ff
        /*0200*/ 	.word	0x00000078
        /*0204*/ 	.short	0x0100
        /*0206*/ 	.byte	0x07
	.zero		1


	//   ....[16]....
        /*0208*/ 	.word	0x00000550
        /*020c*/ 	.word	0x000000ff
        /*0210*/ 	.word	0x00000080
        /*0214*/ 	.short	0x0100
        /*0216*/ 	.byte	0x07
	.zero		1


	//   ....[17]....
        /*0218*/ 	.word	0x00000560
        /*021c*/ 	.word	0x000000ff
        /*0220*/ 	.word	0x00000088
        /*0224*/ 	.short	0x0100
        /*0226*/ 	.byte	0x07
	.zero		1


	//   ....[18]....
        /*0228*/ 	.word	0x00000a90
        /*022c*/ 	.word	0x000000ff
        /*0230*/ 	.word	0x00000038
        /*0234*/ 	.short	0x010a
        /*0236*/ 	.byte	0x05
	.zero		1


	//   ....[19]....
        /*0238*/ 	.word	0x00000bc0
        /*023c*/ 	.word	0x000000ff
        /*0240*/ 	.word	0x00000038
        /*0244*/ 	.short	0x010a
        /*0246*/ 	.byte	0x09
	.zero		1


	//   ....[20]....
        /*0248*/ 	.word	0x00000cf0
        /*024c*/ 	.word	0x000000ff
        /*0250*/ 	.word	0x00000038
        /*0254*/ 	.short	0x010a
        /*0256*/ 	.byte	0x1e
	.zero		1


	//   ....[21]....
        /*0258*/ 	.word	0x000010b0
        /*025c*/ 	.word	0x000000ff
        /*0260*/ 	.word	0x00000038
        /*0264*/ 	.short	0x010a
        /*0266*/ 	.byte	0x05
	.zero		1


	//   ....[22]....
        /*0268*/ 	.word	0x00001440
        /*026c*/ 	.word	0x000000ff
        /*0270*/ 	.word	0x00000000
        /*0274*/ 	.short	0x010a
        /*0276*/ 	.byte	0x06
	.zero		1


	//   ....[23]....
        /*0278*/ 	.word	0x00001470
        /*027c*/ 	.word	0x000000ff
        /*0280*/ 	.word	0x00000080
        /*0284*/ 	.short	0x010a
        /*0286*/ 	.byte	0x07
	.zero		1


	//   ....[24]....
        /*0288*/ 	.word	0x00001610
        /*028c*/ 	.word	0x000000ff
        /*0290*/ 	.word	0x00000000
        /*0294*/ 	.short	0x010a
        /*0296*/ 	.byte	0x05
	.zero		1


	//   ....[25]....
        /*0298*/ 	.word	0x00001770
        /*029c*/ 	.word	0x000000ff
        /*02a0*/ 	.word	0x00000000
        /*02a4*/ 	.short	0x010a
        /*02a6*/ 	.byte	0x06
	.zero		1


	//   ....[26]....
        /*02a8*/ 	.word	0x00001900
        /*02ac*/ 	.word	0x00000002
        /*02b0*/ 	.word	0x00000080
        /*02b4*/ 	.short	0x010a
        /*02b6*/ 	.byte	0xff
	.zero		1


	//   ....[27]....
        /*02b8*/ 	.word	0x00002230
        /*02bc*/ 	.word	0x00000003
        /*02c0*/ 	.word	0x00000070
        /*02c4*/ 	.short	0x010a
        /*02c6*/ 	.byte	0xff
	.zero		1


	//   ....[28]....
        /*02c8*/ 	.word	0x00003b10
        /*02cc*/ 	.word	0x00000003
        /*02d0*/ 	.word	0x00000080
        /*02d4*/ 	.short	0x0101
        /*02d6*/ 	.byte	0xff
	.zero		1


	//   ....[29]....
        /*02d8*/ 	.word	0x00004000
        /*02dc*/ 	.word	0x00000002
        /*02e0*/ 	.word	0x00000038
        /*02e4*/ 	.short	0x010a
        /*02e6*/ 	.byte	0xff
	.zero		1


	//   ....[30]....
        /*02e8*/ 	.word	0x00004080
        /*02ec*/ 	.word	0x00000002
        /*02f0*/ 	.word	0x00000038
        /*02f4*/ 	.short	0x010a
        /*02f6*/ 	.byte	0xff
	.zero		1


	//   ....[31]....
        /*02f8*/ 	.word	0x00004100
        /*02fc*/ 	.word	0x00000002
        /*0300*/ 	.word	0x00000080
        /*0304*/ 	.short	0x010a
        /*0306*/ 	.byte	0xff
	.zero		1


	//   ....[32]....
        /*0308*/ 	.word	0x00004180
        /*030c*/ 	.word	0x00000002
        /*0310*/ 	.word	0x00000000
        /*0314*/ 	.short	0x010a
        /*0316*/ 	.byte	0xff
	.zero		1


	//   ....[33]....
        /*0318*/ 	.word	0x000041e0
        /*031c*/ 	.word	0x00000002
        /*0320*/ 	.word	0x00000080
        /*0324*/ 	.short	0x010a
        /*0326*/ 	.byte	0xff
	.zero		1


	//   ....[34]....
        /*0328*/ 	.word	0x00004240
        /*032c*/ 	.word	0x00000003
        /*0330*/ 	.word	0x00000070
        /*0334*/ 	.short	0x010a
        /*0336*/ 	.byte	0xff
	.zero		1


	//----- nvinfo : EIATTR_NUM_MBARRIERS
	.align		4
.L_44:
        /*0338*/ 	.byte	0x03, 0x38
        /*033a*/ 	.short	0x0012


	//----- nvinfo : EIATTR_EXIT_INSTR_OFFSETS
	.align		4
        /*033c*/ 	.byte	0x04, 0x1c
        /*033e*/ 	.short	(.L_46 - .L_45)


	//   ....[0]....
.L_45:
        /*0340*/ 	.word	0x00001930


	//   ....[1]....
        /*0344*/ 	.word	0x00003fc0


	//----- nvinfo : EIATTR_REQNTID
	.align		4
.L_46:
        /*0348*/ 	.byte	0x04, 0x10
        /*034a*/ 	.short	(.L_48 - .L_47)
.L_47:
        /*034c*/ 	.word	0x000000c0
        /*0350*/ 	.word	0x00000001
        /*0354*/ 	.word	0x00000001


	//----- nvinfo : EIATTR_CRS_STACK_SIZE
	.align		4
.L_48:
        /*0358*/ 	.byte	0x04, 0x1e
        /*035a*/ 	.short	(.L_50 - .L_49)
.L_49:
        /*035c*/ 	.word	0x00000000


	//----- nvinfo : EIATTR_CBANK_PARAM_SIZE
	.align		4
.L_50:
        /*0360*/ 	.byte	0x03, 0x19
        /*0362*/ 	.short	0x0268


	//----- nvinfo : EIATTR_PARAM_CBANK
	.align		4
        /*0364*/ 	.byte	0x04, 0x0a
        /*0366*/ 	.short	(.L_52 - .L_51)
	.align		4
.L_51:
        /*0368*/ 	.word	index@(.nv.constant0.kernel_cutlass_kernel_cudnngemm_swigludense_gemm_persistent_swigluPersistentDenseGemmKernel_object_at__TiledMMA_ThrLayoutVMNK11110000_PermutationMNK____MMAAtom_ThrID10_ShapeMNK6412816_TVL_0)
        /*036c*/ 	.short	0x0380
        /*036e*/ 	.short	0x0268


	//----- nvinfo : EIATTR_SW_WAR
	.align		4
.L_52:
        /*0370*/ 	.byte	0x04, 0x36
        /*0372*/ 	.short	(.L_54 - .L_53)
.L_53:
        /*0374*/ 	.word	0x00000008
.L_54:


//--------------------- .nv.compat                --------------------------
	.section	.nv.compat,"",@"SHT_CUDA_COMPAT_INFO"
	.align	4
        /*0000*/ 	.byte	0x02, 0x02, 0x02, 0x00, 0x02, 0x05, 0x05, 0x00, 0x02, 0x03, 0x01, 0x00, 0x02, 0x06, 0x01, 0x00


//--------------------- .nv.callgraph             --------------------------
	.section	.nv.callgraph,"",@"SHT_CUDA_CALLGRAPH"
	.align	4
	.sectionentsize	8
	.align		4
        /*0000*/ 	.word	0x00000000
	.align		4
        /*0004*/ 	.word	0xffffffff
	.align		4
        /*0008*/ 	.word	0x00000000
	.align		4
        /*000c*/ 	.word	0xfffffffe
	.align		4
        /*0010*/ 	.word	0x00000000
	.align		4
        /*0014*/ 	.word	0xfffffffd
	.align		4
        /*0018*/ 	.word	0x00000000
	.align		4
        /*001c*/ 	.word	0xfffffffc


//--------------------- .text.kernel_cutlass_kernel_cudnngemm_swigludense_gemm_persistent_swigluPersistentDenseGemmKernel_object_at__TiledMMA_ThrLayoutVMNK11110000_PermutationMNK____MMAAtom_ThrID10_ShapeMNK6412816_TVL_0 --------------------------
	.section	.text.kernel_cutlass_kernel_cudnngemm_swigludense_gemm_persistent_swigluPersistentDenseGemmKernel_object_at__TiledMMA_ThrLayoutVMNK11110000_PermutationMNK____MMAAtom_ThrID10_ShapeMNK6412816_TVL_0,"ax",@progbits
	.align	128
        .global         kernel_cutlass_kernel_cudnngemm_swigludense_gemm_persistent_swigluPersistentDenseGemmKernel_object_at__TiledMMA_ThrLayoutVMNK11110000_PermutationMNK____MMAAtom_ThrID10_ShapeMNK6412816_TVL_0
        .type           kernel_cutlass_kernel_cudnngemm_swigludense_gemm_persistent_swigluPersistentDenseGemmKernel_object_at__TiledMMA_ThrLayoutVMNK11110000_PermutationMNK____MMAAtom_ThrID10_ShapeMNK6412816_TVL_0,@function
        .size           kernel_cutlass_kernel_cudnngemm_swigludense_gemm_persistent_swigluPersistentDenseGemmKernel_object_at__TiledMMA_ThrLayoutVMNK11110000_PermutationMNK____MMAAtom_ThrID10_ShapeMNK6412816_TVL_0,(.L_x_56 - kernel_cutlass_kernel_cudnngemm_swigludense_gemm_persistent_swigluPersistentDenseGemmKernel_object_at__TiledMMA_ThrLayoutVMNK11110000_PermutationMNK____MMAAtom_ThrID10_ShapeMNK6412816_TVL_0)
        .other          kernel_cutlass_kernel_cudnngemm_swigludense_gemm_persistent_swigluPersistentDenseGemmKernel_object_at__TiledMMA_ThrLayoutVMNK11110000_PermutationMNK____MMAAtom_ThrID10_ShapeMNK6412816_TVL_0,@"STO_CUDA_ENTRY STV_DEFAULT"
kernel_cutlass_kernel_cudnngemm_swigludense_gemm_persistent_swigluPersistentDenseGemmKernel_object_at__TiledMMA_ThrLayoutVMNK11110000_PermutationMNK____MMAAtom_ThrID10_ShapeMNK6412816_TVL_0:
.text.kernel_cutlass_kernel_cudnngemm_swigludense_gemm_persistent_swigluPersistentDenseGemmKernel_object_at__TiledMMA_ThrLayoutVMNK11110000_PermutationMNK____MMAAtom_ThrID10_ShapeMNK6412816_TVL_0:
[----:B------:R-:W1:Y:S01]  /*0000*/  LDC R1, c[0x0][0x37c] ;  /* 0x0000df00ff017b82 */ /* 0x000e620000000800 */
[----:B------:R-:W2:Y:S07]  /*0010*/  S2R R0, SR_TID.X ;  /* 0x0000000000007919 */ /* 0x000eae0000002100 */
[----:B------:R-:W3:Y:S01]  /*0020*/  S2UR UR4, SR_CgaCtaId ;  /* 0x00000000000479c3 */ /* 0x000ee20000008800 */
[----:B------:R-:W4:Y:S01]  /*0030*/  LDCU.U8 UR6, c[0x0][0x382] ;  /* 0x00007040ff0677ac */ /* 0x000f220008000000 */
[----:B------:R-:W5:Y:S01]  /*0040*/  LDCU.U8 UR5, c[0x0][0x381] ;  /* 0x00007020ff0577ac */ /* 0x000f620008000000 */
[----:B------:R-:W2:Y:S01]  /*0050*/  LDCU UR7, c[0x0][0x36c] ;  /* 0x00006d80ff0777ac */ /* 0x000ea20008000800 */
[----:B------:R-:W-:Y:S01]  /*0060*/  UMOV UR19, 0x1 ;  /* 0x0000000100137882 */ /* 0x000fe20000000000 */
[----:B----4-:R-:W-:-:S02]  /*0070*/  ULOP3.LUT UR6, UR6, 0x1, URZ, 0xc0, !UPT ;  /* 0x0000000106067892 */ /* 0x010fc4000f8ec0ff */
[----:B-----5:R-:W-:Y:S02]  /*0080*/  ULOP3.LUT UR5, UR5, 0x1, URZ, 0xc0, !UPT ;  /* 0x0000000105057892 */ /* 0x020fe4000f8ec0ff */
[----:B---3--:R-:W-:Y:S02]  /*0090*/  ULEA.HI UR8, UR4, UR4, URZ, 0x1 ;  /* 0x0000000404087291 */ /* 0x008fe4000f8f08ff */
[----:B--2---:R-:W-:Y:S02]  /*00a0*/  UISETP.EQ.U32.AND UP4, UPT, UR7, 0x1, UPT ;  /* 0x000000010700788c */ /* 0x004fe4000bf82070 */
[----:B------:R-:W-:Y:S01]  /*00b0*/  ULOP3.LUT UR8, UR8, 0xfffffffe, URZ, 0xc0, !UPT ;  /* 0xfffffffe08087892 */ /* 0x000fe2000f8ec0ff */
[----:B------:R-:W-:Y:S01]  /*00c0*/  SHF.R.U32.HI R69, RZ, 0x5, R0 ;  /* 0x00000005ff457819 */ /* 0x000fe20000011600 */
[----:B------:R-:W-:Y:S02]  /*00d0*/  UISETP.NE.U32.AND UP6, UPT, UR6, 0x1, UPT ;  /* 0x000000010600788c */ /* 0x000fe4000bfc5070 */
[----:B------:R-:W-:Y:S01]  /*00e0*/  UIADD3 UR18, UPT, UPT, -UR8, UR4, URZ ;  /* 0x0000000408127290 */ /* 0x000fe2000fffe1ff */
[C---:B------:R-:W-:Y:S01]  /*00f0*/  ISETP.NE.AND P1, PT, R69.reuse, 0x5, PT ;  /* 0x000000054500780c */ /* 0x040fe20003f25270 */
[----:B------:R-:W-:Y:S01]  /*0100*/  UISETP.NE.U32.AND UP5, UPT, UR5, 0x1, UPT ;  /* 0x000000010500788c */ /* 0x000fe2000bfa5070 */
[----:B------:R-:W-:Y:S01]  /*0110*/  ISETP.NE.AND P0, PT, R69, RZ, PT ;  /* 0x000000ff4500720c */ /* 0x000fe20003f05270 */
[----:B------:R-:W-:-:S10]  /*0120*/  USHF.L.U32 UR19, UR19, UR18, URZ ;  /* 0x0000001213137299 */ /* 0x000fd400080006ff */
[----:B-1----:R-:W-:Y:S05]  /*0130*/  @P1 BRA `(.L_x_0) ;  /* 0x0000000000381947 */ /* 0x002fea0003800000 */
[----:B------:R-:W1:Y:S02]  /*0140*/  LDCU.64 UR6, c[0x0][0x348] ;  /* 0x00006900ff0677ac */ /* 0x000e640008000a00 */
[----:B-1----:R-:W-:Y:S02]  /*0150*/  UIADD3 UR12, UP3, UPT, UR6, 0x40, URZ ;  /* 0x00000040060c7890 */ /* 0x002fe4000ff7e0ff */
[----:B------:R-:W-:Y:S02]  /*0160*/  UIADD3 UR10, UP2, UPT, UR6, 0xc0, URZ ;  /* 0x000000c0060a7890 */ /* 0x000fe4000ff5e0ff */
[----:B------:R-:W-:Y:S02]  /*0170*/  UIADD3 UR8, UP1, UPT, UR6, 0x140, URZ ;  /* 0x0000014006087890 */ /* 0x000fe4000ff3e0ff */
[----:B------:R-:W-:Y:S02]  /*0180*/  UIADD3 UR6, UP0, UPT, UR6, 0x1c0, URZ ;  /* 0x000001c006067890 */ /* 0x000fe4000ff1e0ff */
[----:B------:R-:W-:-:S02]  /*0190*/  UIADD3.X UR13, UPT, UPT, URZ, UR7, URZ, UP3, !UPT ;  /* 0x00000007ff0d7290 */ /* 0x000fc40009ffe4ff */
[----:B------:R-:W-:Y:S02]  /*01a0*/  UIADD3.X UR11, UPT, UPT, URZ, UR7, URZ, UP2, !UPT ;  /* 0x00000007ff0b7290 */ /* 0x000fe400097fe4ff */
[----:B------:R-:W-:Y:S02]  /*01b0*/  UIADD3.X UR9, UPT, UPT, URZ, UR7, URZ, UP1, !UPT ;  /* 0x00000007ff097290 */ /* 0x000fe40008ffe4ff */
[----:B------:R-:W-:-:S03]  /*01c0*/  UIADD3.X UR7, UPT, UPT, URZ, UR7, URZ, UP0, !UPT ;  /* 0x00000007ff077290 */ /* 0x000fc600087fe4ff */
[----:B------:R1:W-:Y:S02]  /*01d0*/  UTMACCTL.PF [UR12] ;  /* 0x000000000c0079b9 */ /* 0x0003e40008040000 */
[----:B------:R1:W-:Y:S02]  /*01e0*/  UTMACCTL.PF [UR10] ;  /* 0x000000000a0079b9 */ /* 0x0003e40008040000 */
[----:B------:R1:W-:Y:S02]  /*01f0*/  UTMACCTL.PF [UR8] ;  /* 0x00000000080079b9 */ /* 0x0003e40008040000 */
[----:B------:R1:W-:Y:S02]  /*0200*/  UTMACCTL.PF [UR6] ;  /* 0x00000000060079b9 */ /* 0x0003e40008040000 */
[----:B-1----:R-:W-:Y:S01]  /*0210*/  NOP ;  /* 0x0000000000007918 */ /* 0x002fe20000000000 */
.L_x_0:
[----:B------:R-:W-:Y:S05]  /*0220*/  @P0 BRA `(.L_x_1) ;  /* 0x0000000000680947 */ /* 0x000fea0003800000 */
[----:B------:R-:W-:Y:S01]  /*0230*/  UMOV UR6, 0x400 ;  /* 0x0000040000067882 */ /* 0x000fe20000000000 */
[----:B------:R-:W-:Y:S01]  /*0240*/  UMOV UR8, 0x1 ;  /* 0x0000000100087882 */ /* 0x000fe20000000000 */
[----:B------:R-:W-:Y:S02]  /*0250*/  ULEA UR6, UR4, UR6, 0x18 ;  /* 0x0000000604067291 */ /* 0x000fe4000f8ec0ff */
[----:B------:R-:W-:-:S04]  /*0260*/  UIADD3 UR8, UPT, UPT, -UR8, 0x100000, URZ ;  /* 0x0010000008087890 */ /* 0x000fc8000fffe1ff */
[----:B------:R-:W-:Y:S02]  /*0270*/  USHF.L.U32 UR9, UR8, 0xb, URZ ;  /* 0x0000000b08097899 */ /* 0x000fe400080006ff */
[----:B------:R-:W-:Y:S01]  /*0280*/  USHF.L.U32 UR8, UR8, 0x1, URZ ;  /* 0x0000000108087899 */ /* 0x000fe200080006ff */
[----:B------:R-:W-:Y:S02]  /*0290*/  UMOV UR5, 0x2 ;  /* 0x0000000200057882 */ /* 0x000fe40000000000 */
[----:B------:R-:W-:-:S04]  /*02a0*/  UIADD3 UR10, UPT, UPT, -UR5, 0x100000, URZ ;  /* 0x00100000050a7890 */ /* 0x000fc8000fffe1ff */
[----:B------:R-:W-:Y:S02]  /*02b0*/  USHF.L.U32 UR11, UR10, 0xb, URZ ;  /* 0x0000000b0a0b7899 */ /* 0x000fe400080006ff */
[----:B------:R-:W-:Y:S01]  /*02c0*/  USHF.L.U32 UR10, UR10, 0x1, URZ ;  /* 0x000000010a0a7899 */ /* 0x000fe200080006ff */
[----:B------:R-:W1:Y:S02]  /*02d0*/  FENCE.VIEW.ASYNC.S ;  /* 0x00000000000073c6 */ /* 0x000e640000000000 */
[----:B-1----:R1:W2:Y:S01]  /*02e0*/  SYNCS.EXCH.64 URZ, [UR6], UR8 ;  /* 0x0000000806ff75b2 */ /* 0x0022a20008000100 */
[----:B------:R1:W3:Y:S01]  /*02f0*/  SYNCS.EXCH.64 URZ, [UR6+0x8], UR8 ;  /* 0x0000080806ff75b2 */ /* 0x0002e20008000100 */
[----:B------:R1:W4:Y:S01]  /*0300*/  SYNCS.EXCH.64 URZ, [UR6+0x10], UR8 ;  /* 0x0000100806ff75b2 */ /* 0x0003220008000100 */
[----:B------:R1:W5:Y:S01]  /*0310*/  SYNCS.EXCH.64 URZ, [UR6+0x18], UR8 ;  /* 0x0000180806ff75b2 */ /* 0x0003620008000100 */
[----:B------:R1:W1:Y:S01]  /*0320*/  SYNCS.EXCH.64 URZ, [UR6+0x20], UR8 ;  /* 0x0000200806ff75b2 */ /* 0x0002620008000100 */
[----:B------:R1:W1:Y:S01]  /*0330*/  SYNCS.EXCH.64 URZ, [UR6+0x28], UR8 ;  /* 0x0000280806ff75b2 */ /* 0x0002620008000100 */
[----:B------:R1:W1:Y:S03]  /*0340*/  SYNCS.EXCH.64 URZ, [UR6+0x30], UR8 ;  /* 0x0000300806ff75b2 */ /* 0x0002660008000100 */
[----:B------:R1:W1:Y:S01]  /*0350*/  SYNCS.EXCH.64 URZ, [UR6+0x38], UR10 ;  /* 0x0000380a06ff75b2 */ /* 0x0002620008000100 */
[----:B------:R1:W1:Y:S01]  /*0360*/  SYNCS.EXCH.64 URZ, [UR6+0x40], UR10 ;  /* 0x0000400a06ff75b2 */ /* 0x0002620008000100 */
[----:B------:R1:W1:Y:S01]  /*0370*/  SYNCS.EXCH.64 URZ, [UR6+0x48], UR10 ;  /* 0x0000480a06ff75b2 */ /* 0x0002620008000100 */
[----:B------:R1:W1:Y:S01]  /*0380*/  SYNCS.EXCH.64 URZ, [UR6+0x50], UR10 ;  /* 0x0000500a06ff75b2 */ /* 0x0002620008000100 */
[----:B------:R1:W1:Y:S01]  /*0390*/  SYNCS.EXCH.64 URZ, [UR6+0x58], UR10 ;  /* 0x0000580a06ff75b2 */ /* 0x0002620008000100 */
[----:B------:R1:W1:Y:S01]  /*03a0*/  SYNCS.EXCH.64 URZ, [UR6+0x60], UR10 ;  /* 0x0000600a06ff75b2 */ /* 0x0002620008000100 */
[----:B------:R1:W1:Y:S01]  /*03b0*/  SYNCS.EXCH.64 URZ, [UR6+0x68], UR10 ;  /* 0x0000680a06ff75b2 */ /* 0x0002620008000100 */
[----:B------:R-:W-:Y:S01]  /*03c0*/  NOP ;  /* 0x0000000000007918 */ /* 0x000fe20000000000 */
.L_x_1:
[----:B------:R-:W-:Y:S01]  /*03d0*/  NOP ;  /* 0x0000000000007918 */ /* 0x000fe20000000000 */
[----:B------:R-:W-:Y:S05]  /*03e0*/  BRA.U !UP4, `(.L_x_2) ;  /* 0x000000010c087547 */ /* 0x000fea000b800000 */
[----:B-12345:R-:W-:Y:S01]  /*03f0*/  UCGABAR_ARV ;  /* 0x00000000000079c7 */ /* 0x03efe20008000000 */
[----:B------:R-:W-:Y:S05]  /*0400*/  BRA `(.L_x_3) ;  /* 0x0000000000047947 */ /* 0x000fea0003800000 */
.L_x_2:
[----:B-12345:R-:W-:Y:S01]  /*0410*/  NOP ;  /* 0x0000000000007918 */ /* 0x03efe20000000000 */
.L_x_3:
[----:B------:R-:W-:Y:S05]  /*0420*/  BRA.U !UP4, `(.L_x_4) ;  /* 0x000000010c0c7547 */ /* 0x000fea000b800000 */
[----:B------:R-:W-:Y:S01]  /*0430*/  UCGABAR_WAIT ;  /* 0x0000000000007dc7 */ /* 0x000fe20008000000 */
[----:B------:R-:W-:Y:S01]  /*0440*/  CCTL.IVALL ;  /* 0x00000000ff00798f */ /* 0x000fe20002000000 */
[----:B------:R-:W-:Y:S05]  /*0450*/  BRA `(.L_x_5) ;  /* 0x0000000000047947 */ /* 0x000fea0003800000 */
.L_x_4:
[----:B------:R-:W-:Y:S06]  /*0460*/  BAR.SYNC.DEFER_BLOCKING 0x0 ;  /* 0x0000000000007b1d */ /* 0x000fec0000010000 */
.L_x_5:
[----:B------:R-:W-:Y:S05]  /*0470*/  @P0 BRA `(.L_x_6) ;  /* 0x0000000000400947 */ /* 0x000fea0003800000 */
[----:B------:R-:W-:Y:S01]  /*0480*/  UMOV UR7, 0x400 ;  /* 0x0000040000077882 */ /* 0x000fe20000000000 */
[----:B------:R-:W-:Y:S01]  /*0490*/  UMOV UR6, 0x1 ;  /* 0x0000000100067882 */ /* 0x000fe20000000000 */
[----:B------:R-:W-:Y:S01]  /*04a0*/  UMOV UR5, 0x4 ;  /* 0x0000000400057882 */ /* 0x000fe20000000000 */
[----:B------:R-:W-:Y:S02]  /*04b0*/  ULEA UR7, UR4, UR7, 0x18 ;  /* 0x0000000704077291 */ /* 0x000fe4000f8ec0ff */
[----:B------:R-:W-:-:S04]  /*04c0*/  UIADD3 UR8, UPT, UPT, -UR6, 0x100000, URZ ;  /* 0x0010000006087890 */ /* 0x000fc8000fffe1ff */
[----:B------:R-:W-:Y:S02]  /*04d0*/  USHF.L.U32 UR9, UR8, 0xb, URZ ;  /* 0x0000000b08097899 */ /* 0x000fe400080006ff */
[----:B------:R-:W-:Y:S02]  /*04e0*/  USHF.L.U32 UR8, UR8, 0x1, URZ ;  /* 0x0000000108087899 */ /* 0x000fe400080006ff */
[----:B------:R-:W-:-:S04]  /*04f0*/  UIADD3 UR10, UPT, UPT, -UR5, 0x100000, URZ ;  /* 0x00100000050a7890 */ /* 0x000fc8000fffe1ff */
[----:B------:R-:W-:Y:S02]  /*0500*/  USHF.L.U32 UR11, UR10, 0xb, URZ ;  /* 0x0000000b0a0b7899 */ /* 0x000fe400080006ff */
[----:B------:R-:W-:Y:S01]  /*0510*/  USHF.L.U32 UR10, UR10, 0x1, URZ ;  /* 0x000000010a0a7899 */ /* 0x000fe200080006ff */
[----:B------:R-:W1:Y:S03]  /*0520*/  FENCE.VIEW.ASYNC.S ;  /* 0x00000000000073c6 */ /* 0x000e660000000000 */
[----:B-1----:R1:W2:Y:S01]  /*0530*/  SYNCS.EXCH.64 URZ, [UR7+0x70], UR8 ;  /* 0x0000700807ff75b2 */ /* 0x0022a20008000100 */
[----:B------:R1:W3:Y:S07]  /*0540*/  SYNCS.EXCH.64 URZ, [UR7+0x78], UR8 ;  /* 0x0000780807ff75b2 */ /* 0x0002ee0008000100 */
[----:B------:R1:W4:Y:S01]  /*0550*/  SYNCS.EXCH.64 URZ, [UR7+0x80], UR10 ;  /* 0x0000800a07ff75b2 */ /* 0x0003220008000100 */
[----:B------:R1:W5:Y:S01]  /*0560*/  SYNCS.EXCH.64 URZ, [UR7+0x88], UR10 ;  /* 0x0000880a07ff75b2 */ /* 0x0003620008000100 */
[----:B------:R-:W-:Y:S01]  /*0570*/  NOP ;  /* 0x0000000000007918 */ /* 0x000fe20000000000 */
.L_x_6:
[----:B------:R-:W-:Y:S01]  /*0580*/  NOP ;  /* 0x0000000000007918 */ /* 0x000fe20000000000 */
[----:B------:R-:W-:Y:S05]  /*0590*/  BRA.U !UP4, `(.L_x_7) ;  /* 0x000000010c087547 */ /* 0x000fea000b800000 */
[----:B--2345:R-:W-:Y:S01]  /*05a0*/  UCGABAR_ARV ;  /* 0x00000000000079c7 */ /* 0x03cfe20008000000 */
[----:B------:R-:W-:Y:S05]  /*05b0*/  BRA `(.L_x_8) ;  /* 0x0000000000047947 */ /* 0x000fea0003800000 */
.L_x_7:
[----:B--2345:R-:W-:Y:S01]  /*05c0*/  NOP ;  /* 0x0000000000007918 */ /* 0x03cfe20000000000 */
.L_x_8:
[----:B------:R-:W-:Y:S05]  /*05d0*/  BRA.U !UP4, `(.L_x_9) ;  /* 0x000000010c0c7547 */ /* 0x000fea000b800000 */
[----:B------:R-:W-:Y:S01]  /*05e0*/  UCGABAR_WAIT ;  /* 0x0000000000007dc7 */ /* 0x000fe20008000000 */
[----:B------:R-:W-:Y:S01]  /*05f0*/  CCTL.IVALL ;  /* 0x00000000ff00798f */ /* 0x000fe20002000000 */
[----:B------:R-:W-:Y:S05]  /*0600*/  BRA `(.L_x_10) ;  /* 0x0000000000047947 */ /* 0x000fea0003800000 */
.L_x_9:
[----:B------:R-:W-:Y:S06]  /*0610*/  BAR.SYNC.DEFER_BLOCKING 0x0 ;  /* 0x0000000000007b1d */ /* 0x000fec0000010000 */
.L_x_10:
[----:B------:R-:W-:Y:S01]  /*0620*/  NOP ;  /* 0x0000000000007918 */ /* 0x000fe20000000000 */
[----:B------:R-:W-:Y:S05]  /*0630*/  BRA.U !UP4, `(.L_x_11) ;  /* 0x000000010c087547 */ /* 0x000fea000b800000 */
[----:B------:R-:W-:Y:S01]  /*0640*/  UCGABAR_ARV ;  /* 0x00000000000079c7 */ /* 0x000fe20008000000 */
[----:B------:R-:W-:Y:S05]  /*0650*/  BRA `(.L_x_12) ;  /* 0x0000000000047947 */ /* 0x000fea0003800000 */
.L_x_11:
[----:B------:R-:W-:Y:S01]  /*0660*/  NOP ;  /* 0x0000000000007918 */ /* 0x000fe20000000000 */
.L_x_12:
[----:B------:R-:W-:Y:S05]  /*0670*/  BRA.U !UP4, `(.L_x_13) ;  /* 0x000000010c0c7547 */ /* 0x000fea000b800000 */
[----:B------:R-:W-:Y:S01]  /*0680*/  UCGABAR_WAIT ;  /* 0x0000000000007dc7 */ /* 0x000fe20008000000 */
[----:B------:R-:W-:Y:S01]  /*0690*/  CCTL.IVALL ;  /* 0x00000000ff00798f */ /* 0x000fe20002000000 */
[----:B------:R-:W-:Y:S05]  /*06a0*/  BRA `(.L_x_14) ;  /* 0x0000000000047947 */ /* 0x000fea0003800000 */
.L_x_13:
[----:B------:R-:W-:Y:S06]  /*06b0*/  BAR.SYNC.DEFER_BLOCKING 0x0 ;  /* 0x0000000000007b1d */ /* 0x000fec0000010000 */
.L_x_14:
[----:B------:R-:W2:Y:S01]  /*06c0*/  LDCU.U8 UR17, c[0x0][0x5c8] ;  /* 0x0000b900ff1177ac */ /* 0x000ea20008000000 */
[----:B------:R-:W3:Y:S01]  /*06d0*/  LDCU.U8 UR16, c[0x0][0x5c9] ;  /* 0x0000b920ff1077ac */ /* 0x000ee20008000000 */
[----:B------:R-:W4:Y:S01]  /*06e0*/  LDCU.U8 UR15, c[0x0][0x5d4] ;  /* 0x0000ba80ff0f77ac */ /* 0x000f220008000000 */
[----:B------:R-:W5:Y:S01]  /*06f0*/  LDCU.U8 UR14, c[0x0][0x5d5] ;  /* 0x0000baa0ff0e77ac */ /* 0x000f620008000000 */
[----:B------:R-:W1:Y:S01]  /*0700*/  LDCU.U8 UR13, c[0x0][0x5e0] ;  /* 0x0000bc00ff0d77ac */ /* 0x000e620008000000 */
[----:B------:R-:W1:Y:S01]  /*0710*/  LDCU.U8 UR12, c[0x0][0x5e1] ;  /* 0x0000bc20ff0c77ac */ /* 0x000e620008000000 */
[----:B------:R-:W-:Y:S05]  /*0720*/  @P1 BRA `(.L_x_15) ;  /* 0x0000000800741947 */ /* 0x000fea0003800000 */
[----:B------:R-:W5:Y:S01]  /*0730*/  S2UR UR25, SR_CTAID.Z ;  /* 0x00000000001979c3 */ /* 0x000f620000002700 */
[----:B------:R-:W-:Y:S01]  /*0740*/  UMOV UR24, 0x1 ;  /* 0x0000000100187882 */ /* 0x000fe20000000000 */
[----:B------:R-:W-:Y:S01]  /*0750*/  UMOV UR23, URZ ;  /* 0x000000ff00177c82 */ /* 0x000fe20008000000 */
[----:B-----5:R-:W-:-:S09]  /*0760*/  UISETP.GT.U32.AND UP0, UPT, UR25, 0x3ff, UPT ;  /* 0x000003ff1900788c */ /* 0x020fd2000bf04070 */
[----:B------:R-:W-:Y:S05]  /*0770*/  BRA.U UP0, `(.L_x_16) ;  /* 0x0000000500d47547 */ /* 0x000fea000b800000 */
[----:B------:R-:W5:Y:S01]  /*0780*/  LDCU.64 UR4, c[0x0][0x5c0] ;  /* 0x0000b800ff0477ac */ /* 0x000f620008000a00 */
[----:B------:R-:W-:Y:S01]  /*0790*/  S2UR UR20, SR_CgaCtaId ;  /* 0x00000000001479c3 */ /* 0x000fe20000008800 */
[----:B------:R-:W4:Y:S01]  /*07a0*/  LDCU UR21, c[0x0][0x374] ;  /* 0x00006e80ff1577ac */ /* 0x000f220008000800 */
[----:B-1----:R-:W4:Y:S01]  /*07b0*/  LDCU UR10, c[0x0][0x370] ;  /* 0x00006e00ff0a77ac */ /* 0x002f220008000800 */
[----:B------:R-:W1:Y:S01]  /*07c0*/  LDCU.64 UR26, c[0x0][0x348] ;  /* 0x00006900ff1a77ac */ /* 0x000e620008000a00 */
[----:B------:R-:W-:Y:S01]  /*07d0*/  UMOV UR23, URZ ;  /* 0x000000ff00177c82 */ /* 0x000fe20008000000 */
[----:B------:R-:W-:Y:S01]  /*07e0*/  UMOV UR24, 0x1 ;  /* 0x0000000100187882 */ /* 0x000fe20000000000 */
[----:B-----5:R-:W-:-:S04]  /*07f0*/  UIMAD.WIDE.U32 UR6, UR25, UR5, URZ ;  /* 0x00000005190672a5 */ /* 0x020fc8000f8e00ff */
[----:B------:R-:W-:-:S04]  /*0800*/  UIADD3 UR5, UPT, UPT, UR25, -UR7, URZ ;  /* 0x8000000719057290 */ /* 0x000fc8000fffe0ff */
[----:B--2---:R-:W-:Y:S02]  /*0810*/  USHF.R.U32.HI UR5, URZ, UR17, UR5 ;  /* 0x00000011ff057299 */ /* 0x004fe40008011605 */
[----:B----4-:R-:W-:Y:S01]  /*0820*/  UIMAD UR10, UR21, UR10, URZ ;  /* 0x0000000a150a72a4 */ /* 0x010fe2000f8e02ff */
[----:B------:R-:W2:Y:S01]  /*0830*/  LDCU UR6, c[0x0][0x5d0] ;  /* 0x0000ba00ff0677ac */ /* 0x000ea20008000800 */
[----:B------:R-:W-:-:S04]  /*0840*/  UIADD3 UR5, UPT, UPT, UR7, UR5, URZ ;  /* 0x0000000507057290 */ /* 0x000fc8000fffe0ff */
[----:B---3--:R-:W-:-:S04]  /*0850*/  USHF.R.U32.HI UR11, URZ, UR16, UR5 ;  /* 0x00000010ff0b7299 */ /* 0x008fc80008011605 */
[----:B------:R-:W-:-:S04]  /*0860*/  UIADD3 UR11, UPT, UPT, -UR11, URZ, URZ ;  /* 0x000000ff0b0b7290 */ /* 0x000fc8000fffe1ff */
[----:B------:R-:W-:Y:S01]  /*0870*/  UIMAD UR11, UR11, UR4, UR25 ;  /* 0x000000040b0b72a4 */ /* 0x000fe2000f8e0219 */
[----:B------:R-:W3:Y:S03]  /*0880*/  LDCU.64 UR4, c[0x0][0x5d8] ;  /* 0x0000bb00ff0477ac */ /* 0x000ee60008000a00 */
[----:B--2---:R-:W-:-:S04]  /*0890*/  UIMAD.WIDE.U32 UR6, UR11, UR6, URZ ;  /* 0x000000060b0672a5 */ /* 0x004fc8000f8e00ff */
[----:B------:R-:W-:-:S04]  /*08a0*/  UIADD3 UR6, UPT, UPT, UR11, -UR7, URZ ;  /* 0x800000070b067290 */ /* 0x000fc8000fffe0ff */
[----:B------:R-:W-:-:S04]  /*08b0*/  USHF.R.U32.HI UR6, URZ, UR15, UR6 ;  /* 0x0000000fff067299 */ /* 0x000fc80008011606 */
[----:B------:R-:W-:-:S04]  /*08c0*/  UIADD3 UR6, UPT, UPT, UR7, UR6, URZ ;  /* 0x0000000607067290 */ /* 0x000fc8000fffe0ff */
[----:B------:R-:W-:-:S04]  /*08d0*/  USHF.R.U32.HI UR6, URZ, UR14, UR6 ;  /* 0x0000000eff067299 */ /* 0x000fc80008011606 */
[----:B---3--:R-:W-:-:S07]  /*08e0*/  UIMAD.WIDE.U32 UR8, UR6, UR5, URZ ;  /* 0x00000005060872a5 */ /* 0x008fce000f8e00ff */
[----:B------:R-:W-:Y:S02]  /*08f0*/  UMOV UR7, UR9 ;  /* 0x0000000900077c82 */ /* 0x000fe40008000000 */
[----:B------:R-:W-:Y:S02]  /*0900*/  UIADD3 UR5, UPT, UPT, UR6, -UR7, URZ ;  /* 0x8000000706057290 */ /* 0x000fe4000fffe0ff */
[----:B------:R-:W2:Y:S01]  /*0910*/  S2UR UR9, SR_CTAID.X ;  /* 0x00000000000979c3 */ /* 0x000ea20000002500 */
[----:B------:R-:W3:Y:S01]  /*0920*/  LDCU UR8, c[0x0][0x378] ;  /* 0x00006f00ff0877ac */ /* 0x000ee20008000800 */
[----:B------:R-:W-:-:S04]  /*0930*/  USHF.R.U32.HI UR5, URZ, UR13, UR5 ;  /* 0x0000000dff057299 */ /* 0x000fc80008011605 */
[----:B------:R-:W-:-:S04]  /*0940*/  UIADD3 UR7, UPT, UPT, UR7, UR5, URZ ;  /* 0x0000000507077290 */ /* 0x000fc8000fffe0ff */
[----:B------:R-:W-:-:S03]  /*0950*/  USHF.R.U32.HI UR7, URZ, UR12, UR7 ;  /* 0x0000000cff077299 */ /* 0x000fc60008011607 */
[----:B------:R-:W4:Y:S01]  /*0960*/  LDCU UR5, c[0x0][0x5cc] ;  /* 0x0000b980ff0577ac */ /* 0x000f220008000800 */
[----:B------:R-:W-:Y:S02]  /*0970*/  UIADD3 UR7, UPT, UPT, -UR7, URZ, URZ ;  /* 0x000000ff07077290 */ /* 0x000fe4000fffe1ff */
[----:B---3--:R-:W-:Y:S02]  /*0980*/  UIMAD UR8, UR10, UR8, URZ ;  /* 0x000000080a0872a4 */ /* 0x008fe4000f8e02ff */
[----:B------:R-:W-:Y:S02]  /*0990*/  UIMAD UR7, UR7, UR4, UR6 ;  /* 0x00000004070772a4 */ /* 0x000fe4000f8e0206 */
[----:B--2---:R-:W-:Y:S02]  /*09a0*/  USHF.L.U32 UR9, UR9, 0x6, URZ ;  /* 0x0000000609097899 */ /* 0x004fe400080006ff */
[----:B------:R-:W-:Y:S02]  /*09b0*/  ULEA.HI UR21, UR8, UR8, URZ, 0x1 ;  /* 0x0000000808157291 */ /* 0x000fe4000f8f08ff */
[----:B------:R-:W-:Y:S01]  /*09c0*/  UIADD3 UR6, UPT, UPT, -UR6, URZ, URZ ;  /* 0x000000ff06067290 */ /* 0x000fe2000fffe1ff */
[----:B------:R-:W-:Y:S01]  /*09d0*/  UMOV UR4, 0x400 ;  /* 0x0000040000047882 */ /* 0x000fe20000000000 */
[----:B------:R-:W-:-:S02]  /*09e0*/  ULOP3.LUT UR22, UR9, 0x40, URZ, 0xc0, !UPT ;  /* 0x0000004009167892 */ /* 0x000fc4000f8ec0ff */
[----:B------:R-:W-:Y:S02]  /*09f0*/  ULEA UR20, UR20, UR4, 0x18 ;  /* 0x0000000414147291 */ /* 0x000fe4000f8ec0ff */
[----:B------:R-:W-:Y:S02]  /*0a00*/  USHF.R.S32.HI UR21, URZ, 0x1, UR21 ;  /* 0x00000001ff157899 */ /* 0x000fe40008011415 */
[----:B-1--4-:R-:W-:-:S12]  /*0a10*/  UIMAD UR11, UR6, UR5, UR11 ;  /* 0x00000005060b72a4 */ /* 0x012fd8000f8e020b */
.L_x_20:
[----:B------:R-:W-:Y:S01]  /*0a20*/  USHF.L.U32 UR4, UR24, 0x1f, URZ ;  /* 0x0000001f18047899 */ /* 0x000fe200080006ff */
[----:B------:R-:W-:Y:S01]  /*0a30*/  HFMA2 R3, -RZ, RZ, 0, 512 ;  /* 0x00006000ff037431 */ /* 0x000fe200000001ff */
[----:B------:R-:W-:Y:S02]  /*0a40*/  ULEA UR5, UR23, UR20, 0x3 ;  /* 0x0000001417057291 */ /* 0x000fe4000f8e18ff */
[----:B------:R-:W-:Y:S02]  /*0a50*/  ULEA UR7, UR7, UR18, 0x1 ;  /* 0x0000001207077291 */ /* 0x000fe4000f8e08ff */
[----:B------:R-:W-:Y:S01]  /*0a60*/  MOV R2, UR4 ;  /* 0x0000000400027c02 */ /* 0x000fe20008000f00 */
[----:B------:R-:W-:Y:S02]  /*0a70*/  UIADD3 UR34, UP1, UPT, UR26, 0x40, URZ ;  /* 0x000000401a227890 */ /* 0x000fe4000ff3e0ff */
[----:B------:R-:W-:Y:S02]  /*0a80*/  UIADD3 UR32, UP0, UPT, UR26, 0xc0, URZ ;  /* 0x000000c01a207890 */ /* 0x000fe4000ff1e0ff */
[----:B----4-:R1:W2:Y:S01]  /*0a90*/  SYNCS.PHASECHK.TRANS64.TRYWAIT P2, [UR5+0x38], R2 ;  /* 0x00003802ff0075a7 */ /* 0x0102a20008041105 */
[----:B------:R-:W-:-:S02]  /*0aa0*/  ULEA UR11, UR11, UR22, 0x7 ;  /* 0x000000160b0b7291 */ /* 0x000fc4000f8e38ff */
[----:B------:R-:W-:Y:S02]  /*0ab0*/  UIADD3.X UR35, UPT, UPT, URZ, UR27, URZ, UP1, !UPT ;  /* 0x0000001bff237290 */ /* 0x000fe40008ffe4ff */
[----:B------:R-:W-:Y:S02]  /*0ac0*/  UIADD3.X UR33, UPT, UPT, URZ, UR27, URZ, UP0, !UPT ;  /* 0x0000001bff217290 */ /* 0x000fe400087fe4ff */
[----:B------:R-:W-:Y:S01]  /*0ad0*/  USHF.L.U32 UR7, UR7, 0x6, URZ ;  /* 0x0000000607077899 */ /* 0x000fe200080006ff */
[----:B------:R-:W-:-:S11]  /*0ae0*/  UMOV UR31, URZ ;  /* 0x000000ff001f7c82 */ /* 0x000fd60008000000 */
.L_x_19:
[----:B---3--:R-:W-:Y:S02]  /*0af0*/  UIADD3 UR5, UPT, UPT, UR23, 0x1, URZ ;  /* 0x0000000117057890 */ /* 0x008fe4000fffe0ff */
[----:B------:R-:W-:Y:S02]  /*0b00*/  ULEA UR8, UR23, UR20, 0xd ;  /* 0x0000001417087291 */ /* 0x000fe4000f8e68ff */
[----:B------:R-:W-:Y:S02]  /*0b10*/  ULEA UR6, UR23, UR18, 0x1 ;  /* 0x0000001217067291 */ /* 0x000fe4000f8e08ff */
[----:B------:R-:W-:Y:S02]  /*0b20*/  UISETP.NE.AND UP1, UPT, UR5, 0x7, UPT ;  /* 0x000000070500788c */ /* 0x000fe4000bf25270 */
[----:B------:R-:W-:Y:S02]  /*0b30*/  USHF.L.U32 UR10, UR31, 0x6, URZ ;  /* 0x000000061f0a7899 */ /* 0x000fe400080006ff */
[----:B------:R-:W-:-:S02]  /*0b40*/  ULEA UR6, UR6, UR20, 0xd ;  /* 0x0000001406067291 */ /* 0x000fc4000f8e68ff */
[----:B------:R-:W-:Y:S02]  /*0b50*/  UIADD3 UR8, UPT, UPT, UR8, 0xc400, URZ ;  /* 0x0000c40008087890 */ /* 0x000fe4000fffe0ff */
[----:B------:R-:W-:Y:S02]  /*0b60*/  USEL UR4, URZ, 0x1, UP1 ;  /* 0x00000001ff047887 */ /* 0x000fe40008800000 */
[----:B------:R-:W-:Y:S02]  /*0b70*/  UISETP.GT.U32.AND UP0, UPT, UR31, 0x3e, UPT ;  /* 0x0000003e1f00788c */ /* 0x000fe4000bf04070 */
[----:B------:R-:W-:Y:S01]  /*0b80*/  ULEA UR9, UR23, UR20, 0x3 ;  /* 0x0000001417097291 */ /* 0x000fe2000f8e18ff */
[----:B--2-4-:R-:W-:Y:S11]  /*0b90*/  @P2 BRA `(.L_x_17) ;  /* 0x0000000000102947 */ /* 0x014ff60003800000 */
[----:B------:R-:W-:-:S06]  /*0ba0*/  USHF.L.U32 UR23, UR24, 0x1f, URZ ;  /* 0x0000001f18177899 */ /* 0x000fcc00080006ff */
[----:B-1----:R-:W-:-:S04]  /*0bb0*/  MOV R2, UR23 ;  /* 0x0000001700027c02 */ /* 0x002fc80008000f00 */
[----:B------:R-:W1:Y:S02]  /*0bc0*/  SYNCS.PHASECHK.TRANS64.TRYWAIT P0, [UR9+0x38], R2 ;  /* 0x00003802ff0075a7 */ /* 0x000e640008001109 */
[----:B-1----:R-:W-:Y:S05]  /*0bd0*/  @!P0 BRA `(.L_x_18) ;  /* 0x0000003000fc8947 */ /* 0x002fea0003800000 */
.L_x_17:
[----:B------:R-:W-:Y:S02]  /*0be0*/  ELECT P1, URZ, PT ;  /* 0x0000000000ff782f */ /* 0x000fe40003820000 */
[----:B------:R-:W-:Y:S01]  /*0bf0*/  PLOP3.LUT P0, PT, PT, PT, UP0, 0x80, 0x8 ;  /* 0x000000000008781c */ /* 0x000fe20003f0f008 */
[----:B------:R-:W-:Y:S01]  /*0c00*/  ULOP3.LUT UR24, UR24, UR4, URZ, 0x3c, !UPT ;  /* 0x0000000418187292 */ /* 0x000fe2000f8e3cff */
[----:B------:R-:W-:Y:S01]  /*0c10*/  PLOP3.LUT P2, PT, PT, PT, PT, 0x80, 0x8 ;  /* 0x000000000008781c */ /* 0x000fe20003f4f070 */
[----:B------:R-:W-:Y:S02]  /*0c20*/  USEL UR23, UR5, URZ, UP1 ;  /* 0x000000ff05177287 */ /* 0x000fe40008800000 */
[----:B------:R-:W-:Y:S02]  /*0c30*/  UIADD3 UR4, UPT, UPT, UR6, 0x1a400, URZ ;  /* 0x0001a40006047890 */ /* 0x000fe4000fffe0ff */
[----:B------:R-:W-:Y:S02]  /*0c40*/  @!UP0 USHF.L.U32 UR29, UR24, 0x1f, URZ ;  /* 0x0000001f181d8899 */ /* 0x000fe400080006ff */
[----:B------:R-:W-:Y:S01]  /*0c50*/  @!UP0 ULEA UR30, UR23, UR20, 0x3 ;  /* 0x00000014171e8291 */ /* 0x000fe2000f8e18ff */
[----:B------:R-:W-:Y:S01]  /*0c60*/  UMOV UR28, 0x30000 ;  /* 0x00030000001c7882 */ /* 0x000fe20000000000 */
[----:B------:R-:W-:-:S02]  /*0c70*/  UMOV UR5, UR9 ;  /* 0x0000000900057c82 */ /* 0x000fc40008000000 */
[----:B-1----:R-:W-:Y:S01]  /*0c80*/  IMAD.U32 R2, RZ, RZ, UR29 ;  /* 0x0000001dff027e24 */ /* 0x002fe2000f8e00ff */
[----:B------:R-:W-:Y:S01]  /*0c90*/  UMOV UR6, UR10 ;  /* 0x0000000a00067c82 */ /* 0x000fe20008000000 */
[----:B------:R3:W-:Y:S01]  /*0ca0*/  @P1 SYNCS.ARRIVE.TRANS64 RZ, [UR9], R3 ;  /* 0x00000003ffff19a7 */ /* 0x0007e20008000009 */
[----:B------:R3:W-:Y:S01]  /*0cb0*/  UTMALDG.2D [UR8], [UR34], desc[URZ] ;  /* 0x0000ff08220075b4 */ /* 0x0007e20008009000 */
[----:B------:R-:W-:-:S04]  /*0cc0*/  UIADD3 UR31, UPT, UPT, UR31, 0x1, URZ ;  /* 0x000000011f1f7890 */ /* 0x000fc8000fffe0ff */
[----:B------:R-:W-:Y:S01]  /*0cd0*/  UISETP.NE.AND UP0, UPT, UR31, 0x40, UPT ;  /* 0x000000401f00788c */ /* 0x000fe2000bf05270 */
[----:B------:R3:W-:Y:S01]  /*0ce0*/  UTMALDG.2D.MULTICAST [UR4], [UR32], UR28, desc[URZ] ;  /* 0x0000ff04200073b4 */ /* 0x0007e2000800981c */
[----:B------:R3:W4:Y:S07]  /*0cf0*/  @!P0 SYNCS.PHASECHK.TRANS64.TRYWAIT P2, [UR30+0x38], R2 ;  /* 0x00003802ff0085a7 */ /* 0x00072e000804111e */
[----:B------:R-:W-:Y:S05]  /*0d00*/  BRA.U UP0, `(.L_x_19) ;  /* 0xfffffffd00787547 */ /* 0x000fea000b83ffff */
[----:B---3--:R-:W1:Y:S01]  /*0d10*/  LDCU.64 UR4, c[0x0][0x5c0] ;  /* 0x0000b800ff0477ac */ /* 0x008e620008000a00 */
[----:B------:R-:W-:-:S04]  /*0d20*/  UIADD3 UR25, UPT, UPT, UR21, UR25, URZ ;  /* 0x0000001915197290 */ /* 0x000fc8000fffe0ff */
[----:B------:R-:W-:Y:S02]  /*0d30*/  UISETP.GE.AND UP0, UPT, UR25, 0x400, UPT ;  /* 0x000004001900788c */ /* 0x000fe4000bf06270 */
[----:B-1----:R-:W-:Y:S01]  /*0d40*/  UIMAD.WIDE.U32 UR6, UR25, UR5, URZ ;  /* 0x00000005190672a5 */ /* 0x002fe2000f8e00ff */
[----:B------:R-:W1:Y:S03]  /*0d50*/  LDCU UR5, c[0x0][0x5d0] ;  /* 0x0000ba00ff0577ac */ /* 0x000e660008000800 */
[----:B------:R-:W-:-:S04]  /*0d60*/  UIADD3 UR6, UPT, UPT, UR25, -UR7, URZ ;  /* 0x8000000719067290 */ /* 0x000fc8000fffe0ff */
[----:B------:R-:W-:-:S04]  /*0d70*/  USHF.R.U32.HI UR6, URZ, UR17, UR6 ;  /* 0x00000011ff067299 */ /* 0x000fc80008011606 */
[----:B------:R-:W-:-:S04]  /*0d80*/  UIADD3 UR6, UPT, UPT, UR7, UR6, URZ ;  /* 0x0000000607067290 */ /* 0x000fc8000fffe0ff */
[----:B------:R-:W-:-:S04]  /*0d90*/  USHF.R.U32.HI UR11, URZ, UR16, UR6 ;  /* 0x00000010ff0b7299 */ /* 0x000fc80008011606 */
[----:B------:R-:W-:-:S04]  /*0da0*/  UIADD3 UR11, UPT, UPT, -UR11, URZ, URZ ;  /* 0x000000ff0b0b7290 */ /* 0x000fc8000fffe1ff */
[----:B------:R-:W-:-:S04]  /*0db0*/  UIMAD UR11, UR4, UR11, UR25 ;  /* 0x0000000b040b72a4 */ /* 0x000fc8000f8e0219 */
[----:B-1----:R-:W-:Y:S01]  /*0dc0*/  UIMAD.WIDE.U32 UR6, UR11, UR5, URZ ;  /* 0x000000050b0672a5 */ /* 0x002fe2000f8e00ff */
[----:B------:R-:W1:Y:S03]  /*0dd0*/  LDCU.64 UR4, c[0x0][0x5d8] ;  /* 0x0000bb00ff0477ac */ /* 0x000e660008000a00 */
[----:B------:R-:W-:-:S04]  /*0de0*/  UIADD3 UR6, UPT, UPT, UR11, -UR7, URZ ;  /* 0x800000070b067290 */ /* 0x000fc8000fffe0ff */
[----:B------:R-:W-:-:S04]  /*0df0*/  USHF.R.U32.HI UR6, URZ, UR15, UR6 ;  /* 0x0000000fff067299 */ /* 0x000fc80008011606 */
[----:B------:R-:W-:Y:S01]  /*0e00*/  UIADD3 UR6, UPT, UPT, UR7, UR6, URZ ;  /* 0x0000000607067290 */ /* 0x000fe2000fffe0ff */
[----:B------:R-:W2:Y:S03]  /*0e10*/  LDCU UR7, c[0x0][0x5cc] ;  /* 0x0000b980ff0777ac */ /* 0x000ea60008000800 */
[----:B------:R-:W-:-:S04]  /*0e20*/  USHF.R.U32.HI UR6, URZ, UR14, UR6 ;  /* 0x0000000eff067299 */ /* 0x000fc80008011606 */
[----:B-1----:R-:W-:Y:S02]  /*0e30*/  UIMAD.WIDE.U32 UR8, UR6, UR5, URZ ;  /* 0x00000005060872a5 */ /* 0x002fe4000f8e00ff */
[----:B------:R-:W-:Y:S02]  /*0e40*/  UIADD3 UR8, UPT, UPT, -UR6, URZ, URZ ;  /* 0x000000ff06087290 */ /* 0x000fe4000fffe1ff */
[----:B------:R-:W-:-:S04]  /*0e50*/  UIADD3 UR5, UPT, UPT, UR6, -UR9, URZ ;  /* 0x8000000906057290 */ /* 0x000fc8000fffe0ff */
[----:B------:R-:W-:Y:S02]  /*0e60*/  USHF.R.U32.HI UR5, URZ, UR13, UR5 ;  /* 0x0000000dff057299 */ /* 0x000fe40008011605 */
[----:B--2---:R-:W-:Y:S02]  /*0e70*/  UIMAD UR11, UR7, UR8, UR11 ;  /* 0x00000008070b72a4 */ /* 0x004fe4000f8e020b */
[----:B------:R-:W-:-:S04]  /*0e80*/  UIADD3 UR5, UPT, UPT, UR9, UR5, URZ ;  /* 0x0000000509057290 */ /* 0x000fc8000fffe0ff */
[----:B------:R-:W-:-:S04]  /*0e90*/  USHF.R.U32.HI UR5, URZ, UR12, UR5 ;  /* 0x0000000cff057299 */ /* 0x000fc80008011605 */
[----:B------:R-:W-:-:S04]  /*0ea0*/  UIADD3 UR5, UPT, UPT, -UR5, URZ, URZ ;  /* 0x000000ff05057290 */ /* 0x000fc8000fffe1ff */
[----:B------:R-:W-:Y:S01]  /*0eb0*/  UIMAD UR7, UR4, UR5, UR6 ;  /* 0x00000005040772a4 */ /* 0x000fe2000f8e0206 */
[----:B------:R-:W-:Y:S11]  /*0ec0*/  BRA.U !UP0, `(.L_x_20) ;  /* 0xfffffff908d47547 */ /* 0x000ff6000b83ffff */
.L_x_16:
[----:B------:R-:W-:Y:S02]  /*0ed0*/  UIADD3 UR4, UPT, UPT, UR23, 0x2, URZ ;  /* 0x0000000217047890 */ /* 0x000fe4000fffe0ff */
[----:B------:R-:W-:-:S04]  /*0ee0*/  UISETP.NE.AND UP0, UPT, UR23, 0x6, UPT ;  /* 0x000000061700788c */ /* 0x000fc8000bf05270 */
[----:B------:R-:W-:-:S04]  /*0ef0*/  USEL UR4, UR4, 0x1, UP0 ;  /* 0x0000000104047887 */ /* 0x000fc80008000000 */
[----:B------:R-:W-:Y:S02]  /*0f00*/  UIADD3 UR6, UPT, UPT, UR4, 0x1, URZ ;  /* 0x0000000104067890 */ /* 0x000fe4000fffe0ff */
[----:B------:R-:W-:-:S04]  /*0f10*/  UISETP.NE.AND UP1, UPT, UR4, 0x7, UPT ;  /* 0x000000070400788c */ /* 0x000fc8000bf25270 */
[----:B------:R-:W-:Y:S01]  /*0f20*/  USEL UR6, UR6, 0x1, UP1 ;  /* 0x0000000106067887 */ /* 0x000fe20008800000 */
[----:B------:R-:W5:Y:S01]  /*0f30*/  S2UR UR4, SR_CgaCtaId ;  /* 0x00000000000479c3 */ /* 0x000f620000008800 */
[----:B------:R-:W-:Y:S02]  /*0f40*/  UISETP.EQ.XOR UP1, UPT, UR23, 0x6, !UP1 ;  /* 0x000000061700788c */ /* 0x000fe4000cf22a70 */
[----:B------:R-:W-:Y:S02]  /*0f50*/  UIADD3 UR5, UPT, UPT, UR6, 0x1, URZ ;  /* 0x0000000106057890 */ /* 0x000fe4000fffe0ff */
[----:B------:R-:W-:Y:S02]  /*0f60*/  UISETP.NE.AND UP0, UPT, UR6, 0x7, UPT ;  /* 0x000000070600788c */ /* 0x000fe4000bf05270 */
[----:B------:R-:W-:Y:S02]  /*0f70*/  UISETP.EQ.XOR UP1, UPT, UR6, 0x7, UP1 ;  /* 0x000000070600788c */ /* 0x000fe40008f22a70 */
[----:B------:R-:W-:-:S04]  /*0f80*/  USEL UR5, UR5, 0x1, UP0 ;  /* 0x0000000105057887 */ /* 0x000fc80008000000 */
[----:B-1----:R-:W-:Y:S02]  /*0f90*/  UIADD3 UR7, UPT, UPT, UR5, 0x1, URZ ;  /* 0x0000000105077890 */ /* 0x002fe4000fffe0ff */
[----:B------:R-:W-:Y:S02]  /*0fa0*/  UISETP.NE.AND UP0, UPT, UR5, 0x7, UPT ;  /* 0x000000070500788c */ /* 0x000fe4000bf05270 */
[----:B------:R-:W-:Y:S02]  /*0fb0*/  UISETP.EQ.XOR UP1, UPT, UR5, 0x7, UP1 ;  /* 0x000000070500788c */ /* 0x000fe40008f22a70 */
[----:B------:R-:W-:-:S04]  /*0fc0*/  USEL UR7, UR7, 0x1, UP0 ;  /* 0x0000000107077887 */ /* 0x000fc80008000000 */
[----:B------:R-:W-:Y:S02]  /*0fd0*/  UIADD3 UR5, UPT, UPT, UR7, 0x1, URZ ;  /* 0x0000000107057890 */ /* 0x000fe4000fffe0ff */
[----:B------:R-:W-:Y:S02]  /*0fe0*/  UISETP.NE.AND UP0, UPT, UR7, 0x7, UPT ;  /* 0x000000070700788c */ /* 0x000fe4000bf05270 */
[----:B------:R-:W-:Y:S02]  /*0ff0*/  UISETP.EQ.XOR UP1, UPT, UR7, 0x7, UP1 ;  /* 0x000000070700788c */ /* 0x000fe40008f22a70 */
[----:B------:R-:W-:-:S03]  /*1000*/  USEL UR7, UR5, 0x1, UP0 ;  /* 0x0000000105077887 */ /* 0x000fc60008000000 */
[----:B------:R-:W-:Y:S01]  /*1010*/  UMOV UR5, 0x400 ;  /* 0x0000040000057882 */ /* 0x000fe20000000000 */
[----:B------:R-:W-:Y:S02]  /*1020*/  UISETP.EQ.XOR UP1, UPT, UR7, 0x7, UP1 ;  /* 0x000000070700788c */ /* 0x000fe40008f22a70 */
[----:B------:R-:W-:Y:S02]  /*1030*/  UISETP.NE.AND UP0, UPT, UR7, 0x7, UPT ;  /* 0x000000070700788c */ /* 0x000fe4000bf05270 */
[----:B------:R-:W-:Y:S02]  /*1040*/  USEL UR6, URZ, 0x1, !UP1 ;  /* 0x00000001ff067887 */ /* 0x000fe4000c800000 */
[----:B-----5:R-:W-:Y:S02]  /*1050*/  ULEA UR5, UR4, UR5, 0x18 ;  /* 0x0000000504057291 */ /* 0x020fe4000f8ec0ff */
[----:B------:R-:W-:Y:S02]  /*1060*/  ULOP3.LUT UR6, UR24, UR6, URZ, 0x3c, !UPT ;  /* 0x0000000618067292 */ /* 0x000fe4000f8e3cff */
[----:B------:R-:W-:-:S02]  /*1070*/  USEL UR7, UR7, URZ, UP0 ;  /* 0x000000ff07077287 */ /* 0x000fc40008000000 */
[----:B------:R-:W-:Y:S02]  /*1080*/  USHF.L.U32 UR6, UR6, 0x1f, URZ ;  /* 0x0000001f06067899 */ /* 0x000fe400080006ff */
[----:B------:R-:W-:-:S04]  /*1090*/  ULEA UR5, UR7, UR5, 0x3 ;  /* 0x0000000507057291 */ /* 0x000fc8000f8e18ff */
[----:B------:R-:W-:-:S05]  /*10a0*/  MOV R2, UR6 ;  /* 0x0000000600027c02 */ /* 0x000fca0008000f00 */
[----:B------:R-:W1:Y:S02]  /*10b0*/  SYNCS.PHASECHK.TRANS64.TRYWAIT P0, [UR5+0x38], R2 ;  /* 0x00003802ff0075a7 */ /* 0x000e640008001105 */
[----:B-1----:R-:W-:Y:S05]  /*10c0*/  @!P0 BRA `(.L_x_21) ;  /* 0x0000002c00e08947 */ /* 0x002fea0003800000 */
.L_x_46:
[----:B------:R-:W-:-:S13]  /*10d0*/  ELECT P0, URZ, PT ;  /* 0x0000000000ff782f */ /* 0x000fda0003800000 */
[----:B-1----:R-:W-:-:S04]  /*10e0*/  @P0 MOV R2, 0x6000 ;  /* 0x0000600000020802 */ /* 0x002fc80000000f00 */
[----:B------:R1:W-:Y:S03]  /*10f0*/  @P0 SYNCS.ARRIVE.TRANS64 RZ, [UR5], R2 ;  /* 0x00000002ffff09a7 */ /* 0x0003e60008000005 */
.L_x_15:
[----:B------:R-:W-:-:S13]  /*1100*/  ISETP.NE.AND P0, PT, R69, 0x4, PT ;  /* 0x000000044500780c */ /* 0x000fda0003f05270 */
[----:B------:R-:W-:Y:S05]  /*1110*/  @P0 BRA `(.L_x_22) ;  /* 0x0000000800000947 */ /* 0x000fea0003800000 */
[----:B------:R-:W5:Y:S08]  /*1120*/  S2UR UR33, SR_CTAID.Z ;  /* 0x00000000002179c3 */ /* 0x000f700000002700 */
[----:B------:R-:W-:Y:S01]  /*1130*/  BAR.SYNC.DEFER_BLOCKING 0x2, 0xa0 ;  /* 0x0082800000007b1d */ /* 0x000fe20000010000 */
[----:B------:R-:W-:Y:S01]  /*1140*/  HFMA2 R6, -RZ, RZ, 0, 5.9604644775390625e-08 ;  /* 0x00000001ff067431 */ /* 0x000fe200000001ff */
[----:B------:R-:W-:Y:S01]  /*1150*/  MOV R5, 0x1 ;  /* 0x0000000100057802 */ /* 0x000fe20000000f00 */
[----:B-----5:R-:W-:-:S09]  /*1160*/  UISETP.GT.U32.AND UP0, UPT, UR33, 0x3ff, UPT ;  /* 0x000003ff2100788c */ /* 0x020fd2000bf04070 */
[----:B------:R-:W-:Y:S05]  /*1170*/  BRA.U UP0, `(.L_x_23) ;  /* 0x0000000500b47547 */ /* 0x000fea000b800000 */
[----:B------:R-:W-:Y:S01]  /*1180*/  UMOV UR5, 0x400 ;  /* 0x0000040000057882 */ /* 0x000fe20000000000 */
[----:B-1----:R-:W1:Y:S01]  /*1190*/  LDCU UR9, c[0x0][0x374] ;  /* 0x00006e80ff0977ac */ /* 0x002e620008000800 */
[----:B------:R-:W-:Y:S01]  /*11a0*/  MOV R5, 0x1 ;  /* 0x0000000100057802 */ /* 0x000fe20000000f00 */
[----:B------:R-:W-:Y:S01]  /*11b0*/  ULEA UR4, UR4, UR5, 0x18 ;  /* 0x0000000504047291 */ /* 0x000fe2000f8ec0ff */
[----:B------:R-:W1:Y:S01]  /*11c0*/  LDCU UR8, c[0x0][0x370] ;  /* 0x00006e00ff0877ac */ /* 0x000e620008000800 */
[----:B------:R-:W5:Y:S07]  /*11d0*/  LDCU UR5, c[0x0][0x378] ;  /* 0x00006f00ff0577ac */ /* 0x000f6e0008000800 */
[----:B------:R-:W4:Y:S01]  /*11e0*/  LDS R2, [UR4+0x98] ;  /* 0x00009804ff027984 */ /* 0x000f220008000800 */
[----:B------:R-:W-:Y:S01]  /*11f0*/  UMOV UR45, 0x4202010 ;  /* 0x04202010002d7882 */ /* 0x000fe20000000000 */
[----:B------:R-:W-:-:S02]  /*1200*/  UIADD3 UR7, UPT, UPT, UR4, 0xc400, URZ ;  /* 0x0000c40004077890 */ /* 0x000fc4000fffe0ff */
[----:B------:R-:W-:Y:S02]  /*1210*/  UIADD3 UR6, UPT, UPT, UR4, 0x1a400, URZ ;  /* 0x0001a40004067890 */ /* 0x000fe4000fffe0ff */
[----:B------:R-:W-:Y:S02]  /*1220*/  USEL UR44, URZ, 0x4000, UP6 ;  /* 0x00004000ff2c7887 */ /* 0x000fe4000b000000 */
[----:B------:R-:W-:Y:S02]  /*1230*/  USEL UR45, UR45, 0x4200010, !UP5 ;  /* 0x042000102d2d7887 */ /* 0x000fe4000e800000 */
[----:B------:R-:W-:Y:S02]  /*1240*/  USHF.R.U32.HI UR7, URZ, 0x4, UR7 ;  /* 0x00000004ff077899 */ /* 0x000fe40008011607 */
[----:B-1----:R-:W-:Y:S02]  /*1250*/  UIMAD UR8, UR9, UR8, URZ ;  /* 0x00000008090872a4 */ /* 0x002fe4000f8e02ff */
[----:B------:R-:W-:-:S02]  /*1260*/  USHF.R.U32.HI UR6, URZ, 0x4, UR6 ;  /* 0x00000004ff067899 */ /* 0x000fc40008011606 */
[----:B-----5:R-:W-:Y:S02]  /*1270*/  UIMAD UR5, UR8, UR5, URZ ;  /* 0x00000005080572a4 */ /* 0x020fe4000f8e02ff */
[----:B------:R-:W-:Y:S02]  /*1280*/  UIADD3 UR45, UPT, UPT, UR44, UR45, URZ ;  /* 0x0000002d2c2d7290 */ /* 0x000fe4000fffe0ff */
[----:B------:R-:W-:Y:S02]  /*1290*/  ULOP3.LUT UR23, UR19, 0x3, URZ, 0xfc, !UPT ;  /* 0x0000000313177892 */ /* 0x000fe4000f8efcff */
[----:B------:R-:W-:Y:S02]  /*12a0*/  ULOP3.LUT UR10, UR7, 0x3fc0, URZ, 0xc0, !UPT ;  /* 0x00003fc0070a7892 */ /* 0x000fe4000f8ec0ff */
[----:B------:R-:W-:Y:S02]  /*12b0*/  ULOP3.LUT UR11, UR6, 0x3fc0, URZ, 0xc0, !UPT ;  /* 0x00003fc0060b7892 */ /* 0x000fe4000f8ec0ff */
[----:B------:R-:W-:-:S02]  /*12c0*/  ULEA.HI UR31, UR5, UR5, URZ, 0x1 ;  /* 0x00000005051f7291 */ /* 0x000fc4000f8f08ff */
[----:B------:R-:W-:Y:S02]  /*12d0*/  ULOP3.LUT UR19, UR19, 0xffff, URZ, 0xc0, !UPT ;  /* 0x0000ffff13137892 */ /* 0x000fe4000f8ec0ff */
[----:B------:R-:W-:Y:S02]  /*12e0*/  ULOP3.LUT UR23, UR23, 0xffff, URZ, 0xc0, !UPT ;  /* 0x0000ffff17177892 */ /* 0x000fe4000f8ec0ff */
[----:B------:R-:W-:Y:S02]  /*12f0*/  ULOP3.LUT UR10, UR10, 0x10000, URZ, 0xfc, !UPT ;  /* 0x000100000a0a7892 */ /* 0x000fe4000f8efcff */
[----:B------:R-:W-:Y:S02]  /*1300*/  ULOP3.LUT UR11, UR11, 0x10000, URZ, 0xfc, !UPT ;  /* 0x000100000b0b7892 */ /* 0x000fe4000f8efcff */
[----:B------:R-:W-:Y:S01]  /*1310*/  USHF.R.S32.HI UR31, URZ, 0x1, UR31 ;  /* 0x00000001ff1f7899 */ /* 0x000fe2000801141f */
[----:B------:R-:W-:Y:S01]  /*1320*/  UMOV UR30, URZ ;  /* 0x000000ff001e7c82 */ /* 0x000fe20008000000 */
[----:B------:R-:W-:Y:S01]  /*1330*/  UMOV UR29, URZ ;  /* 0x000000ff001d7c82 */ /* 0x000fe20008000000 */
[----:B----4-:R-:W-:Y:S01]  /*1340*/  R2UR UR32, R2 ;  /* 0x00000000022072ca */ /* 0x010fe200000e0000 */
[----:B------:R-:W-:Y:S01]  /*1350*/  UMOV UR27, URZ ;  /* 0x000000ff001b7c82 */ /* 0x000fe20008000000 */
[----:B------:R-:W-:Y:S01]  /*1360*/  UMOV UR44, URZ ;  /* 0x000000ff002c7c82 */ /* 0x000fe20008000000 */
[----:B------:R-:W-:Y:S01]  /*1370*/  UMOV UR38, URZ ;  /* 0x000000ff00267c82 */ /* 0x000fe20008000000 */
[----:B------:R-:W-:Y:S01]  /*1380*/  UMOV UR39, UR45 ;  /* 0x0000002d00277c82 */ /* 0x000fe20008000000 */
[----:B------:R-:W-:Y:S01]  /*1390*/  UMOV UR36, URZ ;  /* 0x000000ff00247c82 */ /* 0x000fe20008000000 */
[----:B------:R-:W-:Y:S01]  /*13a0*/  UMOV UR37, UR45 ;  /* 0x0000002d00257c82 */ /* 0x000fe20008000000 */
[----:B------:R-:W-:Y:S01]  /*13b0*/  UMOV UR34, URZ ;  /* 0x000000ff00227c82 */ /* 0x000fe20008000000 */
[----:B------:R-:W-:-:S07]  /*13c0*/  UMOV UR35, UR45 ;  /* 0x0000002d00237c82 */ /* 0x000fce0008000000 */
.L_x_28:
[----:B------:R-:W-:Y:S01]  /*13d0*/  USHF.L.U32 UR5, UR29, 0x1f, URZ ;  /* 0x0000001f1d057899 */ /* 0x000fe200080006ff */
[----:B------:R-:W-:Y:S01]  /*13e0*/  SHF.L.U32 R3, R5, 0x1f, RZ ;  /* 0x0000001f05037819 */ /* 0x000fe200000006ff */
[----:B------:R-:W-:Y:S02]  /*13f0*/  ULEA UR6, UR27, UR4, 0x3 ;  /* 0x000000041b067291 */ /* 0x000fe4000f8e18ff */
[----:B-1----:R-:W-:Y:S02]  /*1400*/  ULEA UR7, UR30, UR4, 0x3 ;  /* 0x000000041e077291 */ /* 0x002fe4000f8e18ff */
[----:B----4-:R-:W-:Y:S01]  /*1410*/  MOV R2, UR5 ;  /* 0x0000000500027c02 */ /* 0x010fe20008000f00 */
[----:B------:R-:W-:Y:S02]  /*1420*/  UIADD3 UR33, UPT, UPT, UR31, UR33, URZ ;  /* 0x000000211f217290 */ /* 0x000fe4000fffe0ff */
[----:B------:R-:W-:Y:S02]  /*1430*/  ULEA UR9, UR30, UR32, 0x14 ;  /* 0x000000201e097291 */ /* 0x000fe4000f8ea0ff */
[----:B-----5:R1:W4:Y:S01]  /*1440*/  SYNCS.PHASECHK.TRANS64.TRYWAIT P1, [UR6], R2 ;  /* 0x00000002ff0075a7 */ /* 0x0203220008021106 */
[----:B------:R-:W-:-:S02]  /*1450*/  UPLOP3.LUT UP2, UPT, UPT, UPT, UPT, 0x40, 0x4 ;  /* 0x000000000004789c */ /* 0x000fc40003f4e870 */
[----:B------:R-:W-:Y:S01]  /*1460*/  UISETP.GE.AND UP0, UPT, UR33, 0x400, UPT ;  /* 0x000004002100788c */ /* 0x000fe2000bf06270 */
[----:B------:R-:W5:Y:S02]  /*1470*/  SYNCS.PHASECHK.TRANS64.TRYWAIT P0, [UR7+0x80], R3 ;  /* 0x00008003ff0075a7 */ /* 0x000f640008001107 */
[----:B-1--45:R-:W-:Y:S08]  /*1480*/  @!P0 BRA `(.L_x_24) ;  /* 0x0000002c00108947 */ /* 0x032ff00003800000 */
.L_x_48:
[----:B------:R-:W-:-:S05]  /*1490*/  UMOV UR25, 0xffffffc0 ;  /* 0xffffffc000197882 */ /* 0x000fca0000000000 */
.L_x_27:
[----:B------:R-:W-:Y:S02]  /*14a0*/  UIADD3 UR22, UPT, UPT, UR27, 0x1, URZ ;  /* 0x000000011b167890 */ /* 0x000fe4000fffe0ff */
[----:B----4-:R-:W-:Y:S02]  /*14b0*/  ULEA UR48, UR27, UR11, 0xa ;  /* 0x0000000b1b307291 */ /* 0x010fe4000f8e50ff */
[----:B------:R-:W-:Y:S02]  /*14c0*/  UISETP.NE.AND UP1, UPT, UR22, 0x7, UPT ;  /* 0x000000071600788c */ /* 0x000fe4000bf25270 */
[----:B------:R-:W-:Y:S02]  /*14d0*/  ULEA UR46, UR27, UR10, 0x9 ;  /* 0x0000000a1b2e7291 */ /* 0x000fe4000f8e48ff */
[----:B------:R-:W-:Y:S02]  /*14e0*/  ULEA UR5, UR27, UR4, 0x3 ;  /* 0x000000041b057291 */ /* 0x000fe4000f8e18ff */
[----:B------:R-:W-:Y:S02]  /*14f0*/  UIADD3 UR20, UPT, UPT, UR25, 0x40, URZ ;  /* 0x0000004019147890 */ /* 0x000fe4000fffe0ff */
[----:B------:R-:W-:Y:S02]  /*1500*/  USEL UR21, URZ, 0x1, UP1 ;  /* 0x00000001ff157887 */ /* 0x000fe40008800000 */
[----:B------:R-:W-:Y:S02]  /*1510*/  USEL UR27, UR22, URZ, UP1 ;  /* 0x000000ff161b7287 */ /* 0x000fe40008800000 */
[----:B------:R-:W-:Y:S02]  /*1520*/  UIADD3 UR42, UPT, UPT, UR48, 0x2, URZ ;  /* 0x00000002302a7890 */ /* 0x000fe4000fffe0ff */
[----:B------:R-:W-:Y:S02]  /*1530*/  UIADD3 UR40, UPT, UPT, UR46, 0x2, URZ ;  /* 0x000000022e287890 */ /* 0x000fe4000fffe0ff */
[----:B------:R-:W-:Y:S02]  /*1540*/  UIADD3 UR28, UPT, UPT, UR48, 0x4, URZ ;  /* 0x00000004301c7890 */ /* 0x000fe4000fffe0ff */
[----:B------:R-:W-:Y:S02]  /*1550*/  UIADD3 UR26, UPT, UPT, UR46, 0x4, URZ ;  /* 0x000000042e1a7890 */ /* 0x000fe4000fffe0ff */
[----:B------:R-:W-:Y:S02]  /*1560*/  UIADD3 UR6, UPT, UPT, UR48, 0x6, URZ ;  /* 0x0000000630067890 */ /* 0x000fe4000fffe0ff */
[----:B------:R-:W-:Y:S02]  /*1570*/  UIADD3 UR8, UPT, UPT, UR46, 0x6, URZ ;  /* 0x000000062e087890 */ /* 0x000fe4000fffe0ff */
[----:B------:R-:W-:Y:S02]  /*1580*/  UIADD3 UR24, UPT, UPT, UR5, 0x38, URZ ;  /* 0x0000003805187890 */ /* 0x000fe4000fffe0ff */
[----:B------:R-:W-:Y:S01]  /*1590*/  UISETP.GT.U32.AND UP1, UPT, UR20, 0x3e, UPT ;  /* 0x0000003e1400788c */ /* 0x000fe2000bf24070 */
[----:B------:R-:W-:Y:S01]  /*15a0*/  UMOV UR49, 0x40004040 ;  /* 0x4000404000317882 */ /* 0x000fe20000000000 */
[----:B------:R-:W-:Y:S01]  /*15b0*/  UMOV UR47, 0x40004040 ;  /* 0x40004040002f7882 */ /* 0x000fe20000000000 */
[----:B------:R-:W-:Y:S01]  /*15c0*/  UMOV UR43, 0x40004040 ;  /* 0x40004040002b7882 */ /* 0x000fe20000000000 */
[----:B------:R-:W-:Y:S01]  /*15d0*/  UMOV UR41, 0x40004040 ;  /* 0x4000404000297882 */ /* 0x000fe20000000000 */
[----:B-----5:R-:W-:Y:S06]  /*15e0*/  @P1 BRA `(.L_x_25) ;  /* 0x0000000000101947 */ /* 0x020fec0003800000 */
[----:B------:R-:W-:Y:S06]  /*15f0*/  USHF.L.U32 UR20, UR29, 0x1f, URZ ;  /* 0x0000001f1d147899 */ /* 0x000fec00080006ff */
[----:B-1----:R-:W-:Y:S04]  /*1600*/  MOV R2, UR20 ;  /* 0x0000001400027c02 */ /* 0x002fe80008000f00 */
[----:B------:R-:W1:Y:S02]  /*1610*/  SYNCS.PHASECHK.TRANS64.TRYWAIT P0, [UR5], R2 ;  /* 0x00000002ff0075a7 */ /* 0x000e640008001105 */
[----:B-1----:R-:W-:Y:S05]  /*1620*/  @!P0 BRA `(.L_x_26) ;  /* 0x0000002800c88947 */ /* 0x002fea0003800000 */
.L_x_25:
[----:B------:R-:W-:Y:S01]  /*1630*/  ULOP3.LUT UR29, UR29, UR21, URZ, 0x3c, !UPT ;  /* 0x000000151d1d7292 */ /* 0x000fe2000f8e3cff */
[----:B------:R-:W-:Y:S01]  /*1640*/  PLOP3.LUT P0, PT, PT, PT, UP1, 0x80, 0x8 ;  /* 0x000000000008781c */ /* 0x000fe20003f0f018 */
[----:B------:R-:W-:Y:S01]  /*1650*/  UIADD3 UR25, UPT, UPT, UR25, 0x1, URZ ;  /* 0x0000000119197890 */ /* 0x000fe2000fffe0ff */
[----:B------:R-:W-:Y:S01]  /*1660*/  PLOP3.LUT P1, PT, PT, PT, PT, 0x80, 0x8 ;  /* 0x000000000008781c */ /* 0x000fe20003f2f070 */
[----:B------:R-:W-:Y:S01]  /*1670*/  @!UP1 USHF.L.U32 UR5, UR29, 0x1f, URZ ;  /* 0x0000001f1d059899 */ /* 0x000fe200080006ff */
[----:B------:R4:W-:Y:S01]  /*1680*/  UTCHMMA gdesc[UR46], gdesc[UR48], tmem[UR9], tmem[UR44], idesc[UR45], UP2 ;  /* 0x00ff2c302e0075ea */ /* 0x0009e20009000009 */
[----:B------:R-:W-:Y:S01]  /*1690*/  UMOV UR52, UR6 ;  /* 0x0000000600347c82 */ /* 0x000fe20008000000 */
[----:B------:R-:W-:Y:S01]  /*16a0*/  @!UP1 ULEA UR6, UR27, UR4, 0x3 ;  /* 0x000000041b069291 */ /* 0x000fe2000f8e18ff */
[----:B------:R4:W-:Y:S01]  /*16b0*/  UTCHMMA gdesc[UR40], gdesc[UR42], tmem[UR9], tmem[UR38], idesc[UR39], UPT ;  /* 0x00ff262a280075ea */ /* 0x0009e2000b800009 */
[----:B------:R-:W-:Y:S01]  /*16c0*/  UMOV UR20, UR28 ;  /* 0x0000001c00147c82 */ /* 0x000fe20008000000 */
[----:B------:R-:W-:Y:S01]  /*16d0*/  UMOV UR21, 0x40004040 ;  /* 0x4000404000157882 */ /* 0x000fe20000000000 */
[----:B------:R-:W-:Y:S01]  /*16e0*/  UMOV UR50, UR26 ;  /* 0x0000001a00327c82 */ /* 0x000fe20008000000 */
[----:B------:R-:W-:Y:S01]  /*16f0*/  UMOV UR51, 0x40004040 ;  /* 0x4000404000337882 */ /* 0x000fe20000000000 */
[----:B-1----:R-:W-:Y:S01]  /*1700*/  IMAD.U32 R2, RZ, RZ, UR5 ;  /* 0x00000005ff027e24 */ /* 0x002fe2000f8e00ff */
[----:B------:R-:W-:Y:S01]  /*1710*/  UMOV UR53, 0x40004040 ;  /* 0x4000404000357882 */ /* 0x000fe20000000000 */
[----:B------:R-:W-:Y:S01]  /*1720*/  UMOV UR54, UR8 ;  /* 0x0000000800367c82 */ /* 0x000fe20008000000 */
[----:B------:R-:W-:Y:S01]  /*1730*/  UMOV UR55, 0x40004040 ;  /* 0x4000404000377882 */ /* 0x000fe20000000000 */
[----:B------:R4:W-:Y:S01]  /*1740*/  UTCHMMA gdesc[UR50], gdesc[UR20], tmem[UR9], tmem[UR36], idesc[UR37], UPT ;  /* 0x00ff2414320075ea */ /* 0x0009e2000b800009 */
[----:B------:R4:W-:Y:S01]  /*1750*/  UTCHMMA gdesc[UR54], gdesc[UR52], tmem[UR9], tmem[UR34], idesc[UR35], UPT ;  /* 0x00ff2234360075ea */ /* 0x0009e2000b800009 */
[----:B------:R4:W-:Y:S01]  /*1760*/  UTCBAR.MULTICAST [UR24], URZ, UR23 ;  /* 0x000000ff180073e9 */ /* 0x0009e20008000817 */
[----:B------:R4:W5:Y:S01]  /*1770*/  @!P0 SYNCS.PHASECHK.TRANS64.TRYWAIT P1, [UR6], R2 ;  /* 0x00000002ff0085a7 */ /* 0x0009620008021106 */
[----:B------:R-:W-:Y:S02]  /*1780*/  UISETP.NE.AND UP1, UPT, UR25, URZ, UPT ;  /* 0x000000ff1900728c */ /* 0x000fe4000bf25270 */
[----:B------:R-:W-:Y:S07]  /*1790*/  UPLOP3.LUT UP2, UPT, UPT, UPT, UPT, 0x80, 0x8 ;  /* 0x000000000008789c */ /* 0x000fee0003f4f070 */
[----:B------:R-:W-:Y:S05]  /*17a0*/  BRA.U UP1, `(.L_x_27) ;  /* 0xfffffffd013c7547 */ /* 0x000fea000b83ffff */
[----:B------:R-:W-:Y:S02]  /*17b0*/  UIADD3 UR7, UPT, UPT, UR7, 0x70, URZ ;  /* 0x0000007007077890 */ /* 0x000fe4000fffe0ff */
[----:B------:R-:W-:-:S04]  /*17c0*/  UIADD3 UR30, UPT, UPT, UR30, 0x1, URZ ;  /* 0x000000011e1e7890 */ /* 0x000fc8000fffe0ff */
[----:B------:R-:W-:-:S03]  /*17d0*/  UISETP.NE.AND UP1, UPT, UR30, 0x2, UPT ;  /* 0x000000021e00788c */ /* 0x000fc6000bf25270 */
[----:B------:R1:W-:Y:S01]  /*17e0*/  UTCBAR.MULTICAST [UR7], URZ, UR19 ;  /* 0x000000ff070073e9 */ /* 0x0003e20008000813 */
[----:B------:R-:W-:Y:S02]  /*17f0*/  USEL UR5, URZ, 0x1, UP1 ;  /* 0x00000001ff057887 */ /* 0x000fe40008800000 */
[----:B------:R-:W-:-:S04]  /*1800*/  USEL UR30, UR30, URZ, UP1 ;  /* 0x000000ff1e1e7287 */ /* 0x000fc80008800000 */
[----:B------:R-:W-:Y:S01]  /*1810*/  LOP3.LUT R5, R5, UR5, RZ, 0x3c, !PT ;  /* 0x0000000505057c12 */ /* 0x000fe2000f8e3cff */
[----:B------:R-:W-:Y:S07]  /*1820*/  BRA.U !UP0, `(.L_x_28) ;  /* 0xfffffff908e87547 */ /* 0x000fee000b83ffff */
[----:B------:R-:W-:-:S06]  /*1830*/  UIADD3 UR30, UPT, UPT, UR30, 0x1, URZ ;  /* 0x000000011e1e7890 */ /* 0x000fcc000fffe0ff */
[----:B------:R-:W-:Y:S02]  /*1840*/  MOV R6, UR30 ;  /* 0x0000001e00067c02 */ /* 0x000fe40008000f00 */
.L_x_23:
[----:B------:R-:W-:-:S09]  /*1850*/  UISETP.NE.AND UP0, UPT, UR18, URZ, UPT ;  /* 0x000000ff1200728c */ /* 0x000fd2000bf05270 */
[----:B------:R-:W-:Y:S05]  /*1860*/  BRA.U UP0, `(.L_x_22) ;  /* 0x00000001002c7547 */ /* 0x000fea000b800000 */
[----:B-1--4-:R-:W1:Y:S01]  /*1870*/  S2R R2, SR_CgaCtaId ;  /* 0x0000000000027919 */ /* 0x012e620000008800 */
[----:B------:R-:W-:Y:S02]  /*1880*/  ISETP.NE.AND P0, PT, R6, 0x2, PT ;  /* 0x000000020600780c */ /* 0x000fe40003f05270 */
[----:B------:R-:W-:Y:S02]  /*1890*/  MOV R3, 0x400 ;  /* 0x0000040000037802 */ /* 0x000fe40000000f00 */
[----:B------:R-:W-:-:S04]  /*18a0*/  SEL R4, RZ, 0x1, P0 ;  /* 0x00000001ff047807 */ /* 0x000fc80000000000 */
[----:B------:R-:W-:-:S05]  /*18b0*/  LOP3.LUT R4, R5, R4, RZ, 0x3c, !PT ;  /* 0x0000000405047212 */ /* 0x000fca00078e3cff */
[----:B------:R-:W-:Y:S01]  /*18c0*/  IMAD.U32 R4, R4, -0x80000000, RZ ;  /* 0x8000000004047824 */ /* 0x000fe200078e00ff */
[----:B-1----:R-:W-:Y:S02]  /*18d0*/  LEA R2, R2, R3, 0x18 ;  /* 0x0000000302027211 */ /* 0x002fe400078ec0ff */
[----:B------:R-:W-:-:S05]  /*18e0*/  SEL R3, R6, RZ, P0 ;  /* 0x000000ff06037207 */ /* 0x000fca0000000000 */
[----:B------:R-:W-:-:S04]  /*18f0*/  IMAD R2, R3, 0x8, R2 ;  /* 0x0000000803027824 */ /* 0x000fc800078e0202 */
[----:B------:R-:W1:Y:S02]  /*1900*/  SYNCS.PHASECHK.TRANS64.TRYWAIT P0, [R2+URZ+0x80], R4 ;  /* 0x00008004020075a7 */ /* 0x000e6400080011ff */
[----:B-1----:R-:W-:Y:S05]  /*1910*/  @!P0 BRA `(.L_x_29) ;  /* 0x00000028002c8947 */ /* 0x002fea0003800000 */
.L_x_22:
[----:B------:R-:W-:-:S13]  /*1920*/  ISETP.GT.AND P0, PT, R69, 0x3, PT ;  /* 0x000000034500780c */ /* 0x000fda0003f04270 */
[----:B-12345:R-:W-:Y:S05]  /*1930*/  @P0 EXIT ;  /* 0x000000000000094d */ /* 0x03efea0003800000 */
[----:B------:R-:W-:-:S13]  /*1940*/  ISETP.NE.AND P0, PT, R69, RZ, PT ;  /* 0x000000ff4500720c */ /* 0x000fda0003f05270 */
[----:B------:R-:W-:Y:S05]  /*1950*/  @P0 BRA `(.L_x_30) ;  /* 0x0000000000b80947 */ /* 0x000fea0003800000 */
[----:B------:R-:W1:Y:S01]  /*1960*/  S2UR UR6, SR_CgaCtaId ;  /* 0x00000000000679c3 */ /* 0x000e620000008800 */
[----:B------:R-:W-:Y:S01]  /*1970*/  NOP ;  /* 0x0000000000007918 */ /* 0x000fe20000000000 */
[----:B------:R-:W-:Y:S01]  /*1980*/  UMOV UR4, 0x40 ;  /* 0x0000004000047882 */ /* 0x000fe20000000000 */
[----:B------:R-:W-:Y:S01]  /*1990*/  UMOV UR5, 0x400 ;  /* 0x0000040000057882 */ /* 0x000fe20000000000 */
[----:B-1----:R-:W-:Y:S02]  /*19a0*/  ULEA UR4, UR6, UR4, 0x18 ;  /* 0x0000000406047291 */ /* 0x002fe4000f8ec0ff */
[----:B------:R-:W-:-:S07]  /*19b0*/  ULEA UR5, UR6, UR5, 0x18 ;  /* 0x0000000506057291 */ /* 0x000fce000f8ec0ff */
[----:B------:R-:W1:Y:S02]  /*19c0*/  LDS.U8 R2, [UR4] ;  /* 0x00000004ff027984 */ /* 0x000e640008000000 */
[----:B-1----:R-:W-:-:S13]  /*19d0*/  ISETP.NE.AND P0, PT, R2, RZ, PT ;  /* 0x000000ff0200720c */ /* 0x002fda0003f05270 */
[----:B------:R-:W-:Y:S05]  /*19e0*/  @P0 BRA `(.L_x_31) ;  /* 0x00000000007c0947 */ /* 0x000fea0003800000 */
[----:B------:R-:W-:-:S13]  /*19f0*/  ELECT P0, URZ, PT ;  /* 0x0000000000ff782f */ /* 0x000fda0003800000 */
[----:B------:R-:W-:Y:S05]  /*1a00*/  @!P0 BRA `(.L_x_32) ;  /* 0x0000000000848947 */ /* 0x000fea0003800000 */
[----:B------:R-:W-:Y:S01]  /*1a10*/  UMOV UR4, 0x4 ;  /* 0x0000000400047882 */ /* 0x000fe20000000000 */
[----:B------:R-:W-:-:S04]  /*1a20*/  IMAD.MOV.U32 R3, RZ, RZ, 0xf ;  /* 0x0000000fff037424 */ /* 0x000fc800078e00ff */
[----:B------:R-:W-:Y:S04]  /*1a30*/  DEPBAR.LE SB1, 0x36 ;  /* 0x00009d800000791a */ /* 0x000fe80000000000 */
[----:B------:R-:W1:Y:S02]  /*1a40*/  UTCATOMSWS.FIND_AND_SET.ALIGN UP0, UR4, UR4 ;  /* 0x00000004000475e3 */ /* 0x000e640008000800 */
[----:B-1----:R-:W-:Y:S01]  /*1a50*/  PLOP3.LUT P0, PT, PT, PT, UP0, 0x80, 0x8 ;  /* 0x000000000008781c */ /* 0x002fe20003f0f008 */
[----:B------:R-:W-:-:S03]  /*1a60*/  IMAD.U32 R4, RZ, RZ, UR4 ;  /* 0x00000004ff047e24 */ /* 0x000fc6000f8e00ff */
[----:B------:R-:W-:-:S04]  /*1a70*/  SEL R2, RZ, 0xffffffff, !P0 ;  /* 0xffffffffff027807 */ /* 0x000fc80004000000 */
[----:B------:R-:W-:Y:S01]  /*1a80*/  ISETP.NE.AND P0, PT, R2, RZ, PT ;  /* 0x000000ff0200720c */ /* 0x000fe20003f05270 */
[----:B------:R-:W-:-:S12]  /*1a90*/  IMAD.MOV.U32 R2, RZ, RZ, 0x1 ;  /* 0x00000001ff027424 */ /* 0x000fd800078e00ff */
[----:B------:R-:W-:Y:S05]  /*1aa0*/  @P0 BRA `(.L_x_33) ;  /* 0x0000000000240947 */ /* 0x000fea0003800000 */
.L_x_34:
[----:B------:R-:W-:Y:S05]  /*1ab0*/  NANOSLEEP 0x64 ;  /* 0x000000640000795d */ /* 0x000fea0003800000 */
[----:B------:R-:W-:-:S05]  /*1ac0*/  UMOV UR4, 0x4 ;  /* 0x0000000400047882 */ /* 0x000fca0000000000 */
[----:B------:R-:W-:Y:S04]  /*1ad0*/  DEPBAR.LE SB1, 0x36 ;  /* 0x00009d800000791a */ /* 0x000fe80000000000 */
[----:B------:R-:W1:Y:S02]  /*1ae0*/  UTCATOMSWS.FIND_AND_SET.ALIGN UP0, UR4, UR4 ;  /* 0x00000004000475e3 */ /* 0x000e640008000800 */
[----:B-1----:R-:W-:-:S04]  /*1af0*/  PLOP3.LUT P0, PT, PT, PT, UP0, 0x80, 0x8 ;  /* 0x000000000008781c */ /* 0x002fc80003f0f008 */
[----:B------:R-:W-:-:S04]  /*1b00*/  SEL R4, RZ, 0xffffffff, !P0 ;  /* 0xffffffffff047807 */ /* 0x000fc80004000000 */
[----:B------:R-:W-:Y:S01]  /*1b10*/  ISETP.NE.AND P0, PT, R4, RZ, PT ;  /* 0x000000ff0400720c */ /* 0x000fe20003f05270 */
[----:B------:R-:W-:-:S12]  /*1b20*/  IMAD.U32 R4, RZ, RZ, UR4 ;  /* 0x00000004ff047e24 */ /* 0x000fd8000f8e00ff */
[----:B------:R-:W-:Y:S05]  /*1b30*/  @!P0 BRA `(.L_x_34) ;  /* 0xfffffffc00dc8947 */ /* 0x000fea000383ffff */
.L_x_33:
[C---:B------:R-:W-:Y:S01]  /*1b40*/  VIADD R5, R4.reuse, 0x10 ;  /* 0x0000001004057836 */ /* 0x040fe20000000000 */
[----:B------:R-:W-:Y:S01]  /*1b50*/  UMOV UR4, 0x50 ;  /* 0x0000005000047882 */ /* 0x000fe20000000000 */
[----:B------:R-:W-:Y:S01]  /*1b60*/  SHF.L.U32 R3, R3, R4, RZ ;  /* 0x0000000403037219 */ /* 0x000fe200000006ff */
[----:B------:R-:W-:Y:S01]  /*1b70*/  ULEA UR4, UR6, UR4, 0x18 ;  /* 0x0000000406047291 */ /* 0x000fe2000f8ec0ff */
[----:B------:R-:W-:Y:S01]  /*1b80*/  IMAD.SHL.U32 R4, R4, 0x20, RZ ;  /* 0x0000002004047824 */ /* 0x000fe200078e00ff */
[----:B------:R-:W-:-:S04]  /*1b90*/  SHF.L.U32 R2, R2, R5, RZ ;  /* 0x0000000502027219 */ /* 0x000fc800000006ff */
[----:B------:R-:W-:-:S05]  /*1ba0*/  LOP3.LUT R2, R2, R3, RZ, 0xfc, !PT ;  /* 0x0000000302027212 */ /* 0x000fca00078efcff */
[----:B------:R1:W-:Y:S04]  /*1bb0*/  ATOMS.OR RZ, [UR4], R2 ;  /* 0x00000002ffff798c */ /* 0x0003e8000b000004 */
[----:B------:R1:W-:Y:S01]  /*1bc0*/  STS [UR5+0x98], R4 ;  /* 0x00009804ff007988 */ /* 0x0003e20008000805 */
[----:B------:R-:W-:Y:S05]  /*1bd0*/  BRA `(.L_x_32) ;  /* 0x0000000000107947 */ /* 0x000fea0003800000 */
.L_x_31:
[----:B------:R-:W-:-:S05]  /*1be0*/  MOV R2, 0xffffffff ;  /* 0xffffffff00027802 */ /* 0x000fca0000000f00 */
[----:B------:R1:W-:Y:S02]  /*1bf0*/  STS [UR5+0x98], R2 ;  /* 0x00009802ff007988 */ /* 0x0003e40008000805 */
[----:B-1----:R-:W-:Y:S02]  /*1c00*/  MOV R2, 0x1c20 ;  /* 0x00001c2000027802 */ /* 0x002fe40000000f00 */
[----:B------:R-:W-:Y:S05]  /*1c10*/  CALL.REL.NOINC `($__internal_1_$__cuda_sm10x_tcgen05_guardrail_trap_phase_invalid_during_alloc) ;  /* 0x0000002400a87944 */ /* 0x000fea0003c00000 */
.L_x_32:
[----:B------:R-:W-:Y:S05]  /*1c20*/  WARPSYNC.ALL ;  /* 0x0000000000007948 */ /* 0x000fea0003800000 */
[----:B------:R-:W-:Y:S01]  /*1c30*/  NOP ;  /* 0x0000000000007918 */ /* 0x000fe20000000000 */
.L_x_30:
[----:B------:R-:W2:Y:S08]  /*1c40*/  S2UR UR26, SR_CgaCtaId ;  /* 0x00000000001a79c3 */ /* 0x000eb00000008800 */
[----:B------:R-:W-:Y:S01]  /*1c50*/  BAR.SYNC.DEFER_BLOCKING 0x2, 0xa0 ;  /* 0x0082800000007b1d */ /* 0x000fe20000010000 */
[C---:B-1----:R-:W-:Y:S02]  /*1c60*/  IMAD.SHL.U32 R2, R0.reuse, 0x80, RZ ;  /* 0x0000008000027824 */ /* 0x042fe400078e00ff */
[----:B------:R-:W-:-:S03]  /*1c70*/  IMAD.SHL.U32 R3, R0, 0x40, RZ ;  /* 0x0000004000037824 */ /* 0x000fc600078e00ff */
[----:B------:R-:W-:Y:S02]  /*1c80*/  UMOV UR4, 0x400 ;  /* 0x0000040000047882 */ /* 0x000fe40000000000 */
[----:B------:R-:W1:Y:S01]  /*1c90*/  S2UR UR30, SR_CTAID.Z ;  /* 0x00000000001e79c3 */ /* 0x000e620000002700 */
[----:B------:R-:W-:-:S04]  /*1ca0*/  LOP3.LUT R2, R2, 0x780, RZ, 0xc0, !PT ;  /* 0x0000078002027812 */ /* 0x000fc800078ec0ff */
[----:B------:R-:W-:-:S04]  /*1cb0*/  LOP3.LUT R3, R2, 0x3800, R3, 0xf8, !PT ;  /* 0x0000380002037812 */ /* 0x000fc800078ef803 */
[----:B------:R-:W-:Y:S01]  /*1cc0*/  LOP3.LUT R3, R3, 0x10, R0, 0xf8, !PT ;  /* 0x0000001003037812 */ /* 0x000fe200078ef800 */
[----:B--2---:R-:W-:Y:S02]  /*1cd0*/  ULEA UR26, UR26, UR4, 0x18 ;  /* 0x000000041a1a7291 */ /* 0x004fe4000f8ec0ff */
[----:B-1----:R-:W-:-:S07]  /*1ce0*/  UISETP.GT.U32.AND UP0, UPT, UR30, 0x3ff, UPT ;  /* 0x000003ff1e00788c */ /* 0x002fce000bf04070 */
[----:B------:R-:W1:Y:S02]  /*1cf0*/  LDS R67, [UR26+0x98] ;  /* 0x0000981aff437984 */ /* 0x000e640008000800 */
[----:B------:R-:W-:Y:S05]  /*1d00*/  BRA.U UP0, `(.L_x_35) ;  /* 0x0000001d00dc7547 */ /* 0x000fea000b800000 */
[----:B------:R-:W2:Y:S01]  /*1d10*/  LDCU.64 UR6, c[0x0][0x5c0] ;  /* 0x0000b800ff0677ac */ /* 0x000ea20008000a00 */
[----:B------:R-:W-:Y:S01]  /*1d20*/  VIADD R3, R3, UR26 ;  /* 0x0000001a03037c36 */ /* 0x000fe20008000000 */
[----:B------:R-:W3:Y:S01]  /*1d30*/  S2UR UR23, SR_CTAID.X ;  /* 0x00000000001779c3 */ /* 0x000ee20000002500 */
[----:B------:R-:W-:Y:S01]  /*1d40*/  IMAD.U32 R4, R0, 0x10000, RZ ;  /* 0x0001000000047824 */ /* 0x000fe200078e00ff */
[----:B------:R-:W4:Y:S01]  /*1d50*/  LDCU UR8, c[0x0][0x5d0] ;  /* 0x0000ba00ff0877ac */ /* 0x000f220008000800 */
[C---:B------:R-:W-:Y:S02]  /*1d60*/  VIADD R5, R3.reuse, 0x8460 ;  /* 0x0000846003057836 */ /* 0x040fe40000000000 */
[C---:B------:R-:W-:Y:S01]  /*1d70*/  VIADD R2, R3.reuse, 0x460 ;  /* 0x0000046003027836 */ /* 0x040fe20000000000 */
[----:B------:R-:W5:Y:S01]  /*1d80*/  LDCU UR10, c[0x0][0x374] ;  /* 0x00006e80ff0a77ac */ /* 0x000f620008000800 */
[C---:B------:R-:W-:Y:S01]  /*1d90*/  VIADD R9, R3.reuse, 0x8440 ;  /* 0x0000844003097836 */ /* 0x040fe20000000000 */
[----:B------:R-:W-:Y:S01]  /*1da0*/  SHF.R.U32.HI R72, RZ, 0x3, R5 ;  /* 0x00000003ff487819 */ /* 0x000fe20000011605 */
[----:B------:R-:W-:Y:S01]  /*1db0*/  VIADD R7, R3, 0x8420 ;  /* 0x0000842003077836 */ /* 0x000fe20000000000 */
[----:B------:R-:W1:Y:S01]  /*1dc0*/  LDCU.64 UR28, c[0x0][0x348] ;  /* 0x00006900ff1c77ac */ /* 0x000e620008000a00 */
[----:B------:R-:W-:Y:S01]  /*1dd0*/  SHF.R.U32.HI R65, RZ, 0x3, R2 ;  /* 0x00000003ff417819 */ /* 0x000fe20000011602 */
[----:B------:R-:W-:Y:S01]  /*1de0*/  IMAD.MOV.U32 R60, RZ, RZ, RZ ;  /* 0x000000ffff3c7224 */ /* 0x000fe200078e00ff */
[----:B------:R-:W-:Y:S01]  /*1df0*/  LOP3.LUT R72, R5, 0x70, R72, 0x78, !PT ;  /* 0x0000007005487812 */ /* 0x000fe200078e7848 */
[C---:B------:R-:W-:Y:S01]  /*1e00*/  VIADD R5, R3.reuse, 0x8400 ;  /* 0x0000840003057836 */ /* 0x040fe20000000000 */
[----:B------:R-:W3:Y:S01]  /*1e10*/  LDCU UR22, c[0x0][0x5cc] ;  /* 0x0000b980ff1677ac */ /* 0x000ee20008000800 */
[----:B------:R-:W-:Y:S01]  /*1e20*/  LOP3.LUT R65, R2, 0x70, R65, 0x78, !PT ;  /* 0x0000007002417812 */ /* 0x000fe200078e7841 */
[----:B------:R-:W-:Y:S01]  /*1e30*/  VIADD R2, R3, 0x420 ;  /* 0x0000042003027836 */ /* 0x000fe20000000000 */
[----:B------:R-:W-:Y:S01]  /*1e40*/  LOP3.LUT R4, R4, 0xe00000, RZ, 0xc0, !PT ;  /* 0x00e0000004047812 */ /* 0x000fe200078ec0ff */
[----:B--2---:R-:W-:Y:S01]  /*1e50*/  UIMAD.WIDE.U32 UR4, UR30, UR7, URZ ;  /* 0x000000071e0472a5 */ /* 0x004fe2000f8e00ff */
[----:B------:R-:W-:Y:S01]  /*1e60*/  SHF.R.U32.HI R66, RZ, 0x3, R5 ;  /* 0x00000003ff427819 */ /* 0x000fe20000011605 */
[----:B------:R-:W-:Y:S01]  /*1e70*/  IMAD.MOV.U32 R0, RZ, RZ, 0x1 ;  /* 0x00000001ff007424 */ /* 0x000fe200078e00ff */
[----:B------:R-:W-:Y:S01]  /*1e80*/  SHF.R.U32.HI R63, RZ, 0x3, R2 ;  /* 0x00000003ff3f7819 */ /* 0x000fe20000011602 */
[----:B------:R-:W-:Y:S01]  /*1e90*/  UIADD3 UR4, UPT, UPT, UR30, -UR5, URZ ;  /* 0x800000051e047290 */ /* 0x000fe2000fffe0ff */
[----:B------:R-:W-:Y:S01]  /*1ea0*/  LOP3.LUT R66, R5, 0x70, R66, 0x78, !PT ;  /* 0x0000007005427812 */ /* 0x000fe200078e7842 */
[C---:B------:R-:W-:Y:S01]  /*1eb0*/  VIADD R5, R3.reuse, 0x440 ;  /* 0x0000044003057836 */ /* 0x040fe20000000000 */
[----:B------:R-:W-:Y:S01]  /*1ec0*/  SHF.R.U32.HI R70, RZ, 0x3, R9 ;  /* 0x00000003ff467819 */ /* 0x000fe20000011609 */
[----:B------:R-:W-:Y:S01]  /*1ed0*/  USHF.R.U32.HI UR4, URZ, UR17, UR4 ;  /* 0x00000011ff047299 */ /* 0x000fe20008011604 */
[----:B------:R-:W-:Y:S01]  /*1ee0*/  VIADD R3, R3, 0x400 ;  /* 0x0000040003037836 */ /* 0x000fe20000000000 */
[----:B-1----:R-:W-:Y:S01]  /*1ef0*/  UIADD3 UR34, UP1, UPT, UR28, 0x140, URZ ;  /* 0x000001401c227890 */ /* 0x002fe2000ff3e0ff */
[----:B------:R-:W-:Y:S01]  /*1f00*/  SHF.R.U32.HI R68, RZ, 0x3, R7 ;  /* 0x00000003ff447819 */ /* 0x000fe20000011607 */
[----:B------:R-:W-:Y:S01]  /*1f10*/  UIADD3 UR4, UPT, UPT, UR5, UR4, URZ ;  /* 0x0000000405047290 */ /* 0x000fe2000fffe0ff */
[----:B------:R-:W-:Y:S01]  /*1f20*/  SHF.R.U32.HI R64, RZ, 0x3, R5 ;  /* 0x00000003ff407819 */ /* 0x000fe20000011605 */
[----:B------:R-:W-:Y:S01]  /*1f30*/  UIADD3 UR32, UP0, UPT, UR28, 0x1c0, URZ ;  /* 0x000001c01c207890 */ /* 0x000fe2000ff1e0ff */
[----:B------:R-:W-:Y:S01]  /*1f40*/  SHF.R.U32.HI R62, RZ, 0x3, R3 ;  /* 0x00000003ff3e7819 */ /* 0x000fe20000011603 */
[----:B------:R-:W-:Y:S01]  /*1f50*/  USHF.R.U32.HI UR4, URZ, UR16, UR4 ;  /* 0x00000010ff047299 */ /* 0x000fe20008011604 */
[----:B------:R-:W-:Y:S01]  /*1f60*/  LOP3.LUT R63, R2, 0x70, R63, 0x78, !PT ;  /* 0x00000070023f7812 */ /* 0x000fe200078e783f */
[----:B------:R-:W-:Y:S01]  /*1f70*/  UIADD3.X UR35, UPT, UPT, URZ, UR29, URZ, UP1, !UPT ;  /* 0x0000001dff237290 */ /* 0x000fe20008ffe4ff */
[----:B------:R-:W-:Y:S01]  /*1f80*/  LOP3.LUT R70, R9, 0x70, R70, 0x78, !PT ;  /* 0x0000007009467812 */ /* 0x000fe200078e7846 */
[----:B------:R-:W-:Y:S01]  /*1f90*/  UIADD3 UR4, UPT, UPT, -UR4, URZ, URZ ;  /* 0x000000ff04047290 */ /* 0x000fe2000fffe1ff */
[----:B------:R-:W-:Y:S01]  /*1fa0*/  LOP3.LUT R68, R7, 0x70, R68, 0x78, !PT ;  /* 0x0000007007447812 */ /* 0x000fe200078e7844 */
[----:B------:R-:W-:Y:S01]  /*1fb0*/  UIADD3.X UR33, UPT, UPT, URZ, UR29, URZ, UP0, !UPT ;  /* 0x0000001dff217290 */ /* 0x000fe200087fe4ff */
[----:B------:R-:W-:Y:S01]  /*1fc0*/  LOP3.LUT R64, R5, 0x70, R64, 0x78, !PT ;  /* 0x0000007005407812 */ /* 0x000fe200078e7840 */
[----:B------:R-:W-:Y:S01]  /*1fd0*/  UIMAD UR6, UR6, UR4, UR30 ;  /* 0x00000004060672a4 */ /* 0x000fe2000f8e021e */
[----:B------:R-:W-:Y:S01]  /*1fe0*/  LOP3.LUT R62, R3, 0x70, R62, 0x78, !PT ;  /* 0x00000070033e7812 */ /* 0x000fe200078e783e */
[----:B---3--:R-:W-:Y:S01]  /*1ff0*/  USHF.L.U32 UR23, UR23, 0x6, URZ ;  /* 0x0000000617177899 */ /* 0x008fe200080006ff */
[----:B------:R-:W-:Y:S01]  /*2000*/  IMAD.MOV.U32 R2, RZ, RZ, RZ ;  /* 0x000000ffff027224 */ /* 0x000fe200078e00ff */
[----:B----4-:R-:W-:Y:S01]  /*2010*/  UIMAD.WIDE.U32 UR8, UR6, UR8, URZ ;  /* 0x00000008060872a5 */ /* 0x010fe2000f8e00ff */
[----:B------:R-:W-:Y:S01]  /*2020*/  IMAD.IADD R61, R67, 0x1, R4 ;  /* 0x00000001433d7824 */ /* 0x000fe200078e0204 */
[----:B------:R-:W1:Y:S01]  /*2030*/  LDCU UR11, c[0x0][0x5d0] ;  /* 0x0000ba00ff0b77ac */ /* 0x000e620008000800 */
[----:B------:R-:W2:Y:S01]  /*2040*/  LDCU.64 UR4, c[0x0][0x5d8] ;  /* 0x0000bb00ff0477ac */ /* 0x000ea20008000a00 */
[----:B------:R-:W-:Y:S01]  /*2050*/  UIADD3 UR7, UPT, UPT, UR6, -UR9, URZ ;  /* 0x8000000906077290 */ /* 0x000fe2000fffe0ff */
[----:B------:R-:W3:Y:S03]  /*2060*/  LDCU UR27, c[0x0][0x5e4] ;  /* 0x0000bc80ff1b77ac */ /* 0x000ee60008000800 */
[----:B------:R-:W-:Y:S01]  /*2070*/  USHF.R.U32.HI UR7, URZ, UR15, UR7 ;  /* 0x0000000fff077299 */ /* 0x000fe20008011607 */
[----:B------:R-:W4:Y:S03]  /*2080*/  LDCU.64 UR24, c[0x0][0x5c0] ;  /* 0x0000b800ff1877ac */ /* 0x000f260008000a00 */
[----:B------:R-:W-:Y:S01]  /*2090*/  UIADD3 UR7, UPT, UPT, UR9, UR7, URZ ;  /* 0x0000000709077290 */ /* 0x000fe2000fffe0ff */
[----:B------:R-:W1:Y:S03]  /*20a0*/  LDCU.64 UR18, c[0x0][0x5d8] ;  /* 0x0000bb00ff1277ac */ /* 0x000e660008000a00 */
[----:B------:R-:W-:-:S02]  /*20b0*/  USHF.R.U32.HI UR20, URZ, UR14, UR7 ;  /* 0x0000000eff147299 */ /* 0x000fc40008011607 */
[----:B------:R-:W-:Y:S02]  /*20c0*/  ULOP3.LUT UR23, UR23, 0x40, URZ, 0xc0, !UPT ;  /* 0x0000004017177892 */ /* 0x000fe4000f8ec0ff */
[----:B--2---:R-:W-:Y:S01]  /*20d0*/  UIMAD.WIDE.U32 UR8, UR20, UR5, URZ ;  /* 0x00000005140872a5 */ /* 0x004fe2000f8e00ff */
[----:B------:R-:W-:-:S06]  /*20e0*/  UMOV UR28, URZ ;  /* 0x000000ff001c7c82 */ /* 0x000fcc0008000000 */
[----:B------:R-:W-:Y:S02]  /*20f0*/  UMOV UR7, UR9 ;  /* 0x0000000900077c82 */ /* 0x000fe40008000000 */
[----:B------:R-:W-:Y:S02]  /*2100*/  UIADD3 UR5, UPT, UPT, UR20, -UR7, URZ ;  /* 0x8000000714057290 */ /* 0x000fe4000fffe0ff */
[----:B------:R-:W5:Y:S01]  /*2110*/  LDCU UR9, c[0x0][0x370] ;  /* 0x00006e00ff0977ac */ /* 0x000f620008000800 */
[----:B------:R-:W2:Y:S01]  /*2120*/  LDCU UR8, c[0x0][0x378] ;  /* 0x00006f00ff0877ac */ /* 0x000ea20008000800 */
[----:B------:R-:W-:-:S04]  /*2130*/  USHF.R.U32.HI UR5, URZ, UR13, UR5 ;  /* 0x0000000dff057299 */ /* 0x000fc80008011605 */
[----:B------:R-:W-:Y:S01]  /*2140*/  UIADD3 UR5, UPT, UPT, UR7, UR5, URZ ;  /* 0x0000000507057290 */ /* 0x000fe2000fffe0ff */
[----:B------:R-:W1:Y:S03]  /*2150*/  LDCU UR7, c[0x0][0x5cc] ;  /* 0x0000b980ff0777ac */ /* 0x000e660008000800 */
[----:B------:R-:W-:Y:S02]  /*2160*/  USHF.R.U32.HI UR5, URZ, UR12, UR5 ;  /* 0x0000000cff057299 */ /* 0x000fe40008011605 */
[----:B-----5:R-:W-:Y:S02]  /*2170*/  UIMAD UR9, UR10, UR9, URZ ;  /* 0x000000090a0972a4 */ /* 0x020fe4000f8e02ff */
[----:B------:R-:W-:Y:S02]  /*2180*/  UIADD3 UR5, UPT, UPT, -UR5, URZ, URZ ;  /* 0x000000ff05057290 */ /* 0x000fe4000fffe1ff */
[----:B--2---:R-:W-:-:S02]  /*2190*/  UIMAD UR8, UR9, UR8, URZ ;  /* 0x00000008090872a4 */ /* 0x004fc4000f8e02ff */
[----:B------:R-:W-:Y:S02]  /*21a0*/  UIMAD UR5, UR4, UR5, UR20 ;  /* 0x00000005040572a4 */ /* 0x000fe4000f8e0214 */
[----:B------:R-:W-:Y:S02]  /*21b0*/  ULEA.HI UR29, UR8, UR8, URZ, 0x1 ;  /* 0x00000008081d7291 */ /* 0x000fe4000f8f08ff */
[----:B------:R-:W-:Y:S02]  /*21c0*/  UIADD3 UR20, UPT, UPT, -UR20, URZ, URZ ;  /* 0x000000ff14147290 */ /* 0x000fe4000fffe1ff */
[----:B------:R-:W-:Y:S02]  /*21d0*/  UIADD3 UR4, UPT, UPT, UR26, 0x8400, URZ ;  /* 0x000084001a047890 */ /* 0x000fe4000fffe0ff */
[----:B------:R-:W-:Y:S02]  /*21e0*/  USHF.R.S32.HI UR29, URZ, 0x1, UR29 ;  /* 0x00000001ff1d7899 */ /* 0x000fe4000801141d */
[----:B-1-34-:R-:W-:-:S12]  /*21f0*/  UIMAD UR22, UR22, UR20, UR6 ;  /* 0x00000014161672a4 */ /* 0x01afd8000f8e0206 */
.L_x_38:
[----:B------:R-:W-:Y:S01]  /*2200*/  LEA R3, R2, UR26, 0x3 ;  /* 0x0000001a02037c11 */ /* 0x000fe2000f8e18ff */
[----:B-1----:R-:W-:Y:S02]  /*2210*/  IMAD.U32 R6, R60, -0x80000000, RZ ;  /* 0x800000003c067824 */ /* 0x002fe400078e00ff */
[----:B------:R-:W-:Y:S02]  /*2220*/  IMAD R4, R2, 0x100000, R61 ;  /* 0x0010000002047824 */ /* 0x000fe400078e023d */
[----:B------:R-:W1:Y:S03]  /*2230*/  SYNCS.PHASECHK.TRANS64.TRYWAIT P0, [R3+URZ+0x70], R6 ;  /* 0x00007006030075a7 */ /* 0x000e6600080011ff */
[----:B------:R-:W-:Y:S01]  /*2240*/  R2UR UR6, R4 ;  /* 0x00000000040672ca */ /* 0x000fe200000e0000 */
[----:B-1----:R-:W-:-:S14]  /*2250*/  @!P0 BRA `(.L_x_36) ;  /* 0x0000001c00f48947 */ /* 0x002fdc0003800000 */
.L_x_52:
[----:B------:R-:W2:Y:S01]  /*2260*/  LDTM.16dp256bit.x8 R16, tmem[UR6+0x40] ;  /* 0x00004006001079ee */ /* 0x000ea200081a0000 */
[----:B------:R-:W-:Y:S01]  /*2270*/  UIADD3 UR9, UPT, UPT, UR28, UR28, URZ ;  /* 0x0000001c1c097290 */ /* 0x000fe2000fffe0ff */
[----:B------:R-:W-:Y:S02]  /*2280*/  R2UR UR6, R4 ;  /* 0x00000000040672ca */ /* 0x000fe400000e0000 */
[----:B------:R-:W-:Y:S01]  /*2290*/  MOV R87, RZ ;  /* 0x000000ff00577202 */ /* 0x000fe20000000f00 */
[----:B------:R-:W-:Y:S01]  /*22a0*/  USHF.R.S32.HI UR8, URZ, 0x1f, UR9 ;  /* 0x0000001fff087899 */ /* 0x000fe20008011409 */
[----:B------:R-:W-:-:S03]  /*22b0*/  ISETP.NE.AND P0, PT, R69, RZ, PT ;  /* 0x000000ff4500720c */ /* 0x000fc60003f05270 */
[----:B------:R-:W-:-:S04]  /*22c0*/  ULEA.HI UR20, UR8, UR9, URZ, 0x2 ;  /* 0x0000000908147291 */ /* 0x000fc8000f8f10ff */
[----:B------:R-:W-:-:S04]  /*22d0*/  ULOP3.LUT UR20, UR20, 0xfffffffc, URZ, 0xc0, !UPT ;  /* 0xfffffffc14147892 */ /* 0x000fc8000f8ec0ff */
[----:B------:R-:W-:Y:S02]  /*22e0*/  UIADD3 UR20, UPT, UPT, UR9, -UR20, URZ ;  /* 0x8000001409147290 */ /* 0x000fe4000fffe0ff */
[----:B------:R-:W-:-:S04]  /*22f0*/  ULOP3.LUT UR9, UR9, 0x1, URZ, 0xfc, !UPT ;  /* 0x0000000109097892 */ /* 0x000fc8000f8efcff */
[----:B------:R-:W-:Y:S01]  /*2300*/  MOV R85, UR20 ;  /* 0x0000001400557c02 */ /* 0x000fe20008000f00 */
[----:B--2---:R-:W-:Y:S01]  /*2310*/  FMUL R33, R33, UR27 ;  /* 0x0000001b21217c20 */ /* 0x004fe20008400000 */
[----:B------:R-:W-:Y:S01]  /*2320*/  FMUL R35, R35, UR27 ;  /* 0x0000001b23237c20 */ /* 0x000fe20008400000 */
[----:B------:R-:W-:Y:S01]  /*2330*/  FMUL R37, R37, UR27 ;  /* 0x0000001b25257c20 */ /* 0x000fe20008400000 */
[----:B------:R-:W-:Y:S01]  /*2340*/  FMUL R36, R36, UR27 ;  /* 0x0000001b24247c20 */ /* 0x000fe20008400000 */
[----:B------:R-:W-:Y:S01]  /*2350*/  FMUL R34, R34, UR27 ;  /* 0x0000001b22227c20 */ /* 0x000fe20008400000 */
[----:B------:R-:W-:Y:S01]  /*2360*/  FMUL R21, R21, UR27 ;  /* 0x0000001b15157c20 */ /* 0x000fe20008400000 */
[----:B------:R-:W-:Y:S01]  /*2370*/  FMUL R23, R23, UR27 ;  /* 0x0000001b17177c20 */ /* 0x000fe20008400000 */
[----:B------:R-:W-:Y:S01]  /*2380*/  FMUL R22, R22, UR27 ;  /* 0x0000001b16167c20 */ /* 0x000fe20008400000 */
[----:B------:R-:W-:Y:S01]  /*2390*/  FMUL R10, R33, -1.4426950216293334961 ;  /* 0xbfb8aa3b210a7820 */ /* 0x000fe20000400000 */
[----:B------:R-:W-:Y:S01]  /*23a0*/  FMUL R32, R32, UR27 ;  /* 0x0000001b20207c20 */ /* 0x000fe20008400000 */
[----:B-1----:R-:W-:Y:S01]  /*23b0*/  FMUL R7, R35, -1.4426950216293334961 ;  /* 0xbfb8aa3b23077820 */ /* 0x002fe20000400000 */
[----:B------:R-:W-:Y:S01]  /*23c0*/  FMUL R25, R25, UR27 ;  /* 0x0000001b19197c20 */ /* 0x000fe20008400000 */
        /* <DEDUP_REMOVED lines=32> */
[----:B------:R-:W1:Y:S01]  /*25d0*/  MUFU.EX2 R10, R10 ;  /* 0x0000000a000a7308 */ /* 0x000e620000000800 */
[----:B------:R-:W-:Y:S01]  /*25e0*/  LEA R86, R85, R63, 0xd ;  /* 0x0000003f55567211 */ /* 0x000fe200078e68ff */
[----:B------:R-:W-:Y:S01]  /*25f0*/  FMUL R39, R39, UR27 ;  /* 0x0000001b27277c20 */ /* 0x000fe20008400000 */
[----:B------:R-:W-:Y:S01]  /*2600*/  FMUL R40, R40, UR27 ;  /* 0x0000001b28287c20 */ /* 0x000fe20008400000 */
[----:B------:R-:W-:Y:S01]  /*2610*/  FMUL R38, R38, UR27 ;  /* 0x0000001b26267c20 */ /* 0x000fe20008400000 */
[----:B------:R-:W-:Y:S01]  /*2620*/  MOV R86, R86 ;  /* 0x0000005600567202 */ /* 0x000fe20000000f00 */
[----:B------:R-:W-:Y:S01]  /*2630*/  FMUL R41, R41, UR27 ;  /* 0x0000001b29297c20 */ /* 0x000fe20008400000 */
[----:B------:R-:W-:Y:S01]  /*2640*/  FMUL R42, R42, UR27 ;  /* 0x0000001b2a2a7c20 */ /* 0x000fe20008400000 */
[----:B------:R-:W2:Y:S01]  /*2650*/  MUFU.EX2 R7, R7 ;  /* 0x0000000700077308 */ /* 0x000ea20000000800 */
[----:B------:R-:W-:Y:S01]  /*2660*/  FMUL R46, R46, UR27 ;  /* 0x0000001b2e2e7c20 */ /* 0x000fe20008400000 */
[----:B------:R-:W-:-:S04]  /*2670*/  ULEA.HI UR8, UR8, UR9, URZ, 0x2 ;  /* 0x0000000908087291 */ /* 0x000fc8000f8f10ff */
[----:B------:R-:W-:Y:S02]  /*2680*/  ULOP3.LUT UR8, UR8, 0xfffffffc, URZ, 0xc0, !UPT ;  /* 0xfffffffc08087892 */ /* 0x000fe4000f8ec0ff */
[----:B------:R-:W3:Y:S01]  /*2690*/  MUFU.EX2 R8, R8 ;  /* 0x0000000800087308 */ /* 0x000ee20000000800 */
[----:B-1----:R-:W-:Y:S01]  /*26a0*/  FADD R94, R10, 1 ;  /* 0x3f8000000a5e7421 */ /* 0x002fe20000000000 */
[----:B------:R-:W-:-:S06]  /*26b0*/  UIADD3 UR8, UPT, UPT, UR9, -UR8, URZ ;  /* 0x8000000809087290 */ /* 0x000fcc000fffe0ff */
[----:B------:R-:W1:Y:S01]  /*26c0*/  MUFU.EX2 R51, R51 ;  /* 0x0000003300337308 */ /* 0x000e620000000800 */
[----:B--2---:R-:W-:-:S07]  /*26d0*/  FADD R10, R7, 1 ;  /* 0x3f800000070a7421 */ /* 0x004fce0000000000 */
[----:B------:R-:W2:Y:S01]  /*26e0*/  MUFU.EX2 R11, R11 ;  /* 0x0000000b000b7308 */ /* 0x000ea20000000800 */
[----:B---3--:R-:W-:-:S07]  /*26f0*/  FADD R8, R8, 1 ;  /* 0x3f80000008087421 */ /* 0x008fce0000000000 */
[----:B------:R-:W3:Y:S01]  /*2700*/  MUFU.EX2 R6, R6 ;  /* 0x0000000600067308 */ /* 0x000ee20000000800 */
[----:B-1----:R-:W-:Y:S01]  /*2710*/  FADD R7, R51, 1 ;  /* 0x3f80000033077421 */ /* 0x002fe20000000000 */
[----:B------:R-:W-:-:S06]  /*2720*/  F2FP.BF16.F32.PACK_AB R51, R23, R22 ;  /* 0x000000161733723e */ /* 0x000fcc00000010ff */
[----:B------:R-:W1:Y:S01]  /*2730*/  MUFU.EX2 R9, R9 ;  /* 0x0000000900097308 */ /* 0x000e620000000800 */
[----:B--2---:R-:W-:-:S07]  /*2740*/  FADD R11, R11, 1 ;  /* 0x3f8000000b0b7421 */ /* 0x004fce0000000000 */
[----:B------:R-:W2:Y:S01]  /*2750*/  MUFU.EX2 R5, R5 ;  /* 0x0000000500057308 */ /* 0x000ea20000000800 */
[----:B---3--:R-:W-:-:S07]  /*2760*/  FADD R6, R6, 1 ;  /* 0x3f80000006067421 */ /* 0x008fce0000000000 */
[----:B------:R-:W3:Y:S01]  /*2770*/  MUFU.EX2 R52, R52 ;  /* 0x0000003400347308 */ /* 0x000ee20000000800 */
[----:B-1----:R-:W-:-:S07]  /*2780*/  FADD R4, R9, 1 ;  /* 0x3f80000009047421 */ /* 0x002fce0000000000 */
        /* <DEDUP_REMOVED lines=26> */
[----:B------:R-:W2:Y:S01]  /*2930*/  MUFU.RCP R7, R7 ;  /* 0x0000000700077308 */ /* 0x000ea20000001000 */
[----:B---3--:R-:W-:-:S07]  /*2940*/  FADD R57, R57, 1 ;  /* 0x3f80000039397421 */ /* 0x008fce0000000000 */
[----:B------:R-:W3:Y:S01]  /*2950*/  MUFU.RCP R8, R8 ;  /* 0x0000000800087308 */ /* 0x000ee20000001000 */
[----:B-1----:R-:W-:-:S07]  /*2960*/  FADD R50, R50, 1 ;  /* 0x3f80000032327421 */ /* 0x002fce0000000000 */
[----:B------:R-:W1:Y:S01]  /*2970*/  MUFU.RCP R89, R52 ;  /* 0x0000003400597308 */ /* 0x000e620000001000 */
[----:B--2---:R-:W-:-:S07]  /*2980*/  FMUL R88, R36, R7 ;  /* 0x0000000724587220 */ /* 0x004fce0000400000 */
[----:B------:R-:W2:Y:S01]  /*2990*/  MUFU.RCP R94, R94 ;  /* 0x0000005e005e7308 */ /* 0x000ea20000001000 */
[----:B---3--:R-:W-:-:S07]  /*29a0*/  FMUL R95, R37, R8 ;  /* 0x00000008255f7220 */ /* 0x008fce0000400000 */
[----:B------:R-:W3:Y:S01]  /*29b0*/  MUFU.RCP R11, R11 ;  /* 0x0000000b000b7308 */ /* 0x000ee20000001000 */
[----:B-1----:R-:W-:Y:S01]  /*29c0*/  FMUL R89, R32, R89 ;  /* 0x0000005920597220 */ /* 0x002fe20000400000 */
[----:B------:R-:W-:-:S06]  /*29d0*/  F2FP.BF16.F32.PACK_AB R52, R25, R24 ;  /* 0x000000181934723e */ /* 0x000fcc00000010ff */
[----:B------:R-:W1:Y:S01]  /*29e0*/  MUFU.RCP R10, R10 ;  /* 0x0000000a000a7308 */ /* 0x000e620000001000 */
[----:B--2---:R-:W-:-:S07]  /*29f0*/  FMUL R94, R33, R94 ;  /* 0x0000005e215e7220 */ /* 0x004fce0000400000 */
[----:B------:R2:W4:Y:S01]  /*2a00*/  MUFU.RCP R83, R56 ;  /* 0x0000003800537308 */ /* 0x0005220000001000 */
[----:B---3--:R-:W-:-:S07]  /*2a10*/  FMUL R92, R34, R11 ;  /* 0x0000000b225c7220 */ /* 0x008fce0000400000 */
[----:B------:R-:W3:Y:S01]  /*2a20*/  MUFU.RCP R84, R15 ;  /* 0x0000000f00547308 */ /* 0x000ee20000001000 */
[----:B-1----:R-:W-:-:S07]  /*2a30*/  FMUL R91, R35, R10 ;  /* 0x0000000a235b7220 */ /* 0x002fce0000400000 */
[----:B------:R-:W1:Y:S01]  /*2a40*/  MUFU.RCP R81, R55 ;  /* 0x0000003700517308 */ /* 0x000e620000001000 */
[----:B--2---:R-:W-:Y:S01]  /*2a50*/  F2FP.BF16.F32.PACK_AB R56, R33, R32 ;  /* 0x000000202138723e */ /* 0x004fe200000010ff */
[----:B----4-:R-:W-:-:S06]  /*2a60*/  FMUL R83, R24, R83 ;  /* 0x0000005318537220 */ /* 0x010fcc0000400000 */
[----:B------:R-:W2:Y:S01]  /*2a70*/  MUFU.RCP R82, R14 ;  /* 0x0000000e00527308 */ /* 0x000ea20000001000 */
[----:B---3--:R-:W-:-:S07]  /*2a80*/  FMUL R84, R25, R84 ;  /* 0x0000005419547220 */ /* 0x008fce0000400000 */
[----:B------:R-:W3:Y:S01]  /*2a90*/  MUFU.RCP R79, R54 ;  /* 0x00000036004f7308 */ /* 0x000ee20000001000 */
[----:B-1----:R-:W-:Y:S01]  /*2aa0*/  FMUL R81, R26, R81 ;  /* 0x000000511a517220 */ /* 0x002fe20000400000 */
[----:B------:R-:W-:-:S06]  /*2ab0*/  F2FP.BF16.F32.PACK_AB R55, R31, R30 ;  /* 0x0000001e1f37723e */ /* 0x000fcc00000010ff */
[----:B------:R1:W4:Y:S01]  /*2ac0*/  MUFU.RCP R80, R13 ;  /* 0x0000000d00507308 */ /* 0x0003220000001000 */
[----:B--2---:R-:W-:-:S07]  /*2ad0*/  FMUL R82, R27, R82 ;  /* 0x000000521b527220 */ /* 0x004fce0000400000 */
[----:B------:R2:W5:Y:S01]  /*2ae0*/  MUFU.RCP R77, R53 ;  /* 0x00000035004d7308 */ /* 0x0005620000001000 */
[----:B---3--:R-:W-:Y:S01]  /*2af0*/  FMUL R79, R28, R79 ;  /* 0x0000004f1c4f7220 */ /* 0x008fe20000400000 */
[----:B------:R-:W-:-:S06]  /*2b00*/  F2FP.BF16.F32.PACK_AB R54, R29, R28 ;  /* 0x0000001c1d36723e */ /* 0x000fcc00000010ff */
[----:B------:R3:W3:Y:S01]  /*2b10*/  MUFU.RCP R78, R12 ;  /* 0x0000000c004e7308 */ /* 0x0006e20000001000 */
[----:B-1----:R-:W-:Y:S02]  /*2b20*/  HFMA2 R13, -RZ, RZ, 0, 0 ;  /* 0x00000000ff0d7431 */ /* 0x002fe400000001ff */
[----:B----4-:R-:W-:-:S05]  /*2b30*/  FMUL R80, R29, R80 ;  /* 0x000000501d507220 */ /* 0x010fca0000400000 */
[----:B------:R1:W4:Y:S01]  /*2b40*/  MUFU.RCP R75, R58 ;  /* 0x0000003a004b7308 */ /* 0x0003220000001000 */
[----:B--2---:R-:W-:Y:S01]  /*2b50*/  F2FP.BF16.F32.PACK_AB R53, R27, R26 ;  /* 0x0000001a1b35723e */ /* 0x004fe200000010ff */
[----:B-----5:R-:W-:-:S06]  /*2b60*/  FMUL R77, R30, R77 ;  /* 0x0000004d1e4d7220 */ /* 0x020fcc0000400000 */
[----:B------:R-:W2:Y:S01]  /*2b70*/  MUFU.RCP R76, R49 ;  /* 0x00000031004c7308 */ /* 0x000ea20000001000 */
[----:B---3--:R-:W-:Y:S01]  /*2b80*/  LEA R12, R85, R62, 0xd ;  /* 0x0000003e550c7211 */ /* 0x008fe200078e68ff */
[----:B------:R-:W-:-:S03]  /*2b90*/  FMUL R78, R31, R78 ;  /* 0x0000004e1f4e7220 */ /* 0x000fc60000400000 */
[----:B------:R-:W-:-:S03]  /*2ba0*/  MOV R93, R12 ;  /* 0x0000000c005d7202 */ /* 0x000fc60000000f00 */
[----:B------:R3:W5:Y:S01]  /*2bb0*/  MUFU.RCP R73, R57 ;  /* 0x0000003900497308 */ /* 0x0007620000001000 */
[----:B-1----:R-:W-:Y:S01]  /*2bc0*/  F2FP.BF16.F32.PACK_AB R58, R37, R36 ;  /* 0x00000024253a723e */ /* 0x002fe200000010ff */
[----:B----4-:R-:W-:-:S06]  /*2bd0*/  FMUL R75, R16, R75 ;  /* 0x0000004b104b7220 */ /* 0x010fcc0000400000 */
[----:B------:R1:W4:Y:S01]  /*2be0*/  MUFU.RCP R74, R48 ;  /* 0x00000030004a7308 */ /* 0x0003220000001000 */
[----:B--2---:R-:W-:Y:S01]  /*2bf0*/  FMUL R76, R17, R76 ;  /* 0x0000004c114c7220 */ /* 0x004fe20000400000 */
[----:B------:R-:W-:-:S06]  /*2c00*/  F2FP.BF16.F32.PACK_AB R49, R19, R18 ;  /* 0x000000121331723e */ /* 0x000fcc00000010ff */
[----:B------:R-:W2:Y:S01]  /*2c10*/  MUFU.RCP R59, R50 ;  /* 0x00000032003b7308 */ /* 0x000ea20000001000 */
[----:B---3--:R-:W-:Y:S01]  /*2c20*/  F2FP.BF16.F32.PACK_AB R57, R35, R34 ;  /* 0x000000222339723e */ /* 0x008fe200000010ff */
[----:B-----5:R-:W-:-:S06]  /*2c30*/  FMUL R73, R18, R73 ;  /* 0x0000004912497220 */ /* 0x020fcc0000400000 */
[----:B------:R-:W3:Y:S01]  /*2c40*/  MUFU.RCP R6, R6 ;  /* 0x0000000600067308 */ /* 0x000ee20000001000 */
[----:B-1----:R-:W-:Y:S01]  /*2c50*/  F2FP.BF16.F32.PACK_AB R48, R17, R16 ;  /* 0x000000101130723e */ /* 0x002fe200000010ff */
[----:B----4-:R-:W-:-:S06]  /*2c60*/  FMUL R74, R19, R74 ;  /* 0x0000004a134a7220 */ /* 0x010fcc0000400000 */
[----:B------:R-:W1:Y:S01]  /*2c70*/  MUFU.RCP R4, R4 ;  /* 0x0000000400047308 */ /* 0x000e620000001000 */
[----:B--2---:R-:W-:Y:S01]  /*2c80*/  FMUL R59, R20, R59 ;  /* 0x0000003b143b7220 */ /* 0x004fe20000400000 */
[----:B------:R-:W-:-:S06]  /*2c90*/  F2FP.BF16.F32.PACK_AB R50, R21, R20 ;  /* 0x000000141532723e */ /* 0x000fcc00000010ff */
[----:B------:R-:W2:Y:S01]  /*2ca0*/  MUFU.RCP R5, R5 ;  /* 0x0000000500057308 */ /* 0x000ea20000001000 */
[----:B---3--:R-:W-:Y:S01]  /*2cb0*/  FMUL R71, R21, R6 ;  /* 0x0000000615477220 */ /* 0x008fe20000400000 */
[----:B-1----:R-:W-:Y:S01]  /*2cc0*/  FMUL R37, R23, R4 ;  /* 0x0000000417257220 */ /* 0x002fe20000400000 */
[----:B--2---:R-:W-:Y:S02]  /*2cd0*/  FMUL R36, R22, R5 ;  /* 0x0000000516247220 */ /* 0x004fe40000400000 */
[----:B------:R-:W1:Y:S02]  /*2ce0*/  LDTM.16dp256bit.x8 R4, tmem[UR6] ;  /* 0x00000006000479ee */ /* 0x000e6400081a0000 */
[----:B-1----:R-:W-:Y:S01]  /*2cf0*/  FMUL R87, R21, UR27 ;  /* 0x0000001b15577c20 */ /* 0x002fe20008400000 */
[----:B------:R-:W-:Y:S01]  /*2d00*/  FMUL R90, R20, UR27 ;  /* 0x0000001b145a7c20 */ /* 0x000fe20008400000 */
[----:B------:R-:W-:Y:S01]  /*2d10*/  FMUL R96, R25, UR27 ;  /* 0x0000001b19607c20 */ /* 0x000fe20008400000 */
[----:B------:R-:W-:Y:S01]  /*2d20*/  FMUL R25, R7, UR27 ;  /* 0x0000001b07197c20 */ /* 0x000fe20008400000 */
[----:B------:R-:W-:Y:S01]  /*2d30*/  FMUL R21, R87, R94 ;  /* 0x0000005e57157220 */ /* 0x000fe20000400000 */
[----:B------:R-:W-:Y:S01]  /*2d40*/  FMUL R20, R90, R89 ;  /* 0x000000595a147220 */ /* 0x000fe20000400000 */
[----:B------:R-:W-:Y:S01]  /*2d50*/  FMUL R89, R22, UR27 ;  /* 0x0000001b16597c20 */ /* 0x000fe20008400000 */
[----:B------:R-:W-:Y:S01]  /*2d60*/  FMUL R94, R23, UR27 ;  /* 0x0000001b175e7c20 */ /* 0x000fe20008400000 */
[----:B------:R-:W-:Y:S01]  /*2d70*/  FMUL R95, R96, R95 ;  /* 0x0000005f605f7220 */ /* 0x000fe20000400000 */
[----:B------:R-:W-:Y:S01]  /*2d80*/  FMUL R23, R5, UR27 ;  /* 0x0000001b05177c20 */ /* 0x000fe20008400000 */
[----:B------:R-:W-:Y:S01]  /*2d90*/  F2FP.BF16.F32.PACK_AB R20, R21, R20 ;  /* 0x000000141514723e */ /* 0x000fe200000010ff */
[----:B------:R-:W-:Y:S01]  /*2da0*/  FMUL R21, R89, R92 ;  /* 0x0000005c59157220 */ /* 0x000fe20000400000 */
[----:B------:R-:W-:Y:S01]  /*2db0*/  FMUL R22, R94, R91 ;  /* 0x0000005b5e167220 */ /* 0x000fe20000400000 */
[----:B------:R-:W-:Y:S01]  /*2dc0*/  FMUL R91, R24, UR27 ;  /* 0x0000001b185b7c20 */ /* 0x000fe20008400000 */
[----:B------:R-:W-:Y:S01]  /*2dd0*/  FMUL R24, R4, UR27 ;  /* 0x0000001b04187c20 */ /* 0x000fe20008400000 */
[----:B------:R-:W-:Y:S01]  /*2de0*/  FMUL R92, R9, UR27 ;  /* 0x0000001b095c7c20 */ /* 0x000fe20008400000 */
[----:B------:R-:W-:Y:S01]  /*2df0*/  FMUL R98, R11, UR27 ;  /* 0x0000001b0b627c20 */ /* 0x000fe20008400000 */
[----:B------:R-:W-:Y:S01]  /*2e00*/  F2FP.BF16.F32.PACK_AB R21, R22, R21 ;  /* 0x000000151615723e */ /* 0x000fe200000010ff */
[----:B------:R-:W-:Y:S01]  /*2e10*/  FMUL R22, R91, R88 ;  /* 0x000000585b167220 */ /* 0x000fe20000400000 */
[----:B------:R-:W-:Y:S01]  /*2e20*/  FMUL R88, R6, UR27 ;  /* 0x0000001b06587c20 */ /* 0x000fe20008400000 */
[----:B------:R-:W-:Y:S01]  /*2e30*/  FMUL R97, R10, UR27 ;  /* 0x0000001b0a617c20 */ /* 0x000fe20008400000 */
[----:B------:R-:W-:Y:S01]  /*2e40*/  F2FP.BF16.F32.PACK_AB R4, R23, R24 ;  /* 0x000000181704723e */ /* 0x000fe200000010ff */
        /* <DEDUP_REMOVED lines=9> */
[----:B------:R-:W-:Y:S01]  /*2ee0*/  FMUL R17, R17, UR27 ;  /* 0x0000001b11117c20 */ /* 0x000fe20008400000 */
[----:B------:R-:W-:Y:S01]  /*2ef0*/  FMUL R16, R16, UR27 ;  /* 0x0000001b10107c20 */ /* 0x000fe20008400000 */
[----:B------:R-:W-:Y:S01]  /*2f00*/  FMUL R19, R19, UR27 ;  /* 0x0000001b13137c20 */ /* 0x000fe20008400000 */
[----:B------:R1:W-:Y:S01]  /*2f10*/  STSM.16.M88.4 [R93], R4 ;  /* 0x000000045d007844 */ /* 0x0003e20000000200 */
[----:B------:R-:W-:Y:S01]  /*2f20*/  FMUL R18, R18, UR27 ;  /* 0x0000001b12127c20 */ /* 0x000fe20008400000 */
        /* <DEDUP_REMOVED lines=15> */
[----:B------:R-:W-:Y:S01]  /*3020*/  FMUL R12, R12, R83 ;  /* 0x000000530c0c7220 */ /* 0x000fe20000400000 */
[----:B------:R-:W-:Y:S01]  /*3030*/  FMUL R13, R13, R84 ;  /* 0x000000540d0d7220 */ /* 0x000fe20000400000 */
[----:B------:R-:W-:Y:S01]  /*3040*/  FMUL R84, R46, -1.4426950216293334961 ;  /* 0xbfb8aa3b2e547820 */ /* 0x000fe20000400000 */
[----:B------:R-:W-:Y:S01]  /*3050*/  FMUL R82, R15, R82 ;  /* 0x000000520f527220 */ /* 0x000fe20000400000 */
[----:B------:R-:W-:Y:S01]  /*3060*/  FMUL R15, R18, R77 ;  /* 0x0000004d120f7220 */ /* 0x000fe20000400000 */
[----:B------:R-:W-:Y:S01]  /*3070*/  FMUL R81, R14, R81 ;  /* 0x000000510e517220 */ /* 0x000fe20000400000 */
[----:B------:R-:W-:Y:S01]  /*3080*/  FMUL R14, R16, R79 ;  /* 0x0000004f100e7220 */ /* 0x000fe20000400000 */
[----:B------:R-:W-:Y:S01]  /*3090*/  FMUL R17, R17, R80 ;  /* 0x0000005011117220 */ /* 0x000fe20000400000 */
[----:B------:R-:W-:Y:S01]  /*30a0*/  MUFU.EX2 R84, R84 ;  /* 0x0000005400547308 */ /* 0x000fe20000000800 */
[----:B------:R-:W-:Y:S01]  /*30b0*/  FMUL R78, R19, R78 ;  /* 0x0000004e134e7220 */ /* 0x000fe20000400000 */
[----:B------:R-:W-:Y:S01]  /*30c0*/  FMUL R75, R24, R75 ;  /* 0x0000004b184b7220 */ /* 0x000fe20000400000 */
[----:B------:R-:W-:Y:S01]  /*30d0*/  FMUL R76, R23, R76 ;  /* 0x0000004c174c7220 */ /* 0x000fe20000400000 */
[----:B------:R-:W-:Y:S01]  /*30e0*/  MOV R23, UR8 ;  /* 0x0000000800177c02 */ /* 0x000fe20008000f00 */
[----:B------:R-:W-:Y:S01]  /*30f0*/  FMUL R73, R88, R73 ;  /* 0x0000004958497220 */ /* 0x000fe20000400000 */
[----:B-1----:R-:W-:Y:S01]  /*3100*/  F2FP.BF16.F32.PACK_AB R6, R96, R91 ;  /* 0x0000005b6006723e */ /* 0x002fe200000010ff */
[----:B------:R-:W-:Y:S01]  /*3110*/  HFMA2 R91, -RZ, RZ, 0, 0 ;  /* 0x00000000ff5b7431 */ /* 0x000fe200000001ff */
[----:B------:R-:W-:Y:S01]  /*3120*/  F2FP.BF16.F32.PACK_AB R4, R87, R90 ;  /* 0x0000005a5704723e */ /* 0x000fe200000010ff */
[----:B------:R-:W-:Y:S01]  /*3130*/  FMUL R74, R25, R74 ;  /* 0x0000004a194a7220 */ /* 0x000fe20000400000 */
[----:B------:R-:W-:Y:S01]  /*3140*/  LEA R90, R85, R64, 0xd ;  /* 0x00000040555a7211 */ /* 0x000fe200078e68ff */
[----:B------:R-:W-:Y:S01]  /*3150*/  FMUL R97, R97, R36 ;  /* 0x0000002461617220 */ /* 0x000fe20000400000 */
[----:B------:R-:W-:Y:S01]  /*3160*/  F2FP.BF16.F32.PACK_AB R5, R94, R89 ;  /* 0x000000595e05723e */ /* 0x000fe200000010ff */
[----:B------:R-:W-:Y:S01]  /*3170*/  HFMA2 R89, -RZ, RZ, 0, 0 ;  /* 0x00000000ff597431 */ /* 0x000fe200000001ff */
[----:B------:R-:W-:Y:S01]  /*3180*/  F2FP.BF16.F32.PACK_AB R7, R27, R26 ;  /* 0x0000001a1b07723e */ /* 0x000fe200000010ff */
[----:B------:R-:W-:Y:S01]  /*3190*/  FMUL R98, R98, R37 ;  /* 0x0000002562627220 */ /* 0x000fe20000400000 */
[----:B------:R-:W-:Y:S01]  /*31a0*/  MOV R88, R72 ;  /* 0x0000004800587202 */ /* 0x000fe20000000f00 */
[----:B------:R-:W-:Y:S01]  /*31b0*/  FMUL R71, R92, R71 ;  /* 0x000000475c477220 */ /* 0x000fe20000400000 */
[----:B------:R-:W-:-:S02]  /*31c0*/  MOV R87, R90 ;  /* 0x0000005a00577202 */ /* 0x000fc40000000f00 */
[----:B------:R-:W-:Y:S01]  /*31d0*/  LEA R36, R23, R63, 0xd ;  /* 0x0000003f17247211 */ /* 0x000fe200078e68ff */
[----:B--2---:R-:W-:Y:S01]  /*31e0*/  FMUL R10, R41, -1.4426950216293334961 ;  /* 0xbfb8aa3b290a7820 */ /* 0x004fe20000400000 */
[----:B------:R-:W-:Y:S01]  /*31f0*/  LEA R8, R85, R65, 0xd ;  /* 0x0000004155087211 */ /* 0x000fe200078e68ff */
[----:B------:R1:W-:Y:S01]  /*3200*/  STSM.16.M88.4 [R87], R4 ;  /* 0x0000000457007844 */ /* 0x0003e20000000200 */
[----:B------:R-:W-:Y:S01]  /*3210*/  MOV R9, RZ ;  /* 0x000000ff00097202 */ /* 0x000fe20000000f00 */
[----:B------:R-:W-:Y:S01]  /*3220*/  FMUL R86, R42, -1.4426950216293334961 ;  /* 0xbfb8aa3b2a567820 */ /* 0x000fe20000400000 */
[----:B------:R-:W-:Y:S01]  /*3230*/  MOV R25, R88 ;  /* 0x0000005800197202 */ /* 0x000fe20000000f00 */
[----:B------:R-:W-:Y:S01]  /*3240*/  MUFU.EX2 R10, R10 ;  /* 0x0000000a000a7308 */ /* 0x000fe20000000800 */
[----:B------:R-:W-:Y:S01]  /*3250*/  MOV R11, R8 ;  /* 0x00000008000b7202 */ /* 0x000fe20000000f00 */
[----:B------:R-:W-:Y:S01]  /*3260*/  FMUL R8, R39, -1.4426950216293334961 ;  /* 0xbfb8aa3b27087820 */ /* 0x000fe20000400000 */
[----:B------:R-:W-:Y:S01]  /*3270*/  FMUL R9, R38, -1.4426950216293334961 ;  /* 0xbfb8aa3b26097820 */ /* 0x000fe20000400000 */
[----:B------:R-:W-:-:S02]  /*3280*/  LEA R88, R23, R65, 0xd ;  /* 0x0000004117587211 */ /* 0x000fc400078e68ff */
[----:B------:R-:W-:Y:S02]  /*3290*/  MOV R37, RZ ;  /* 0x000000ff00257202 */ /* 0x000fe40000000f00 */
[----:B------:R-:W2:Y:S01]  /*32a0*/  MUFU.EX2 R8, R8 ;  /* 0x0000000800087308 */ /* 0x000ea20000000800 */
[----:B------:R-:W-:Y:S02]  /*32b0*/  F2FP.BF16.F32.PACK_AB R12, R13, R12 ;  /* 0x0000000c0d0c723e */ /* 0x000fe400000010ff */
[----:B------:R-:W-:Y:S02]  /*32c0*/  MOV R37, R36 ;  /* 0x0000002400257202 */ /* 0x000fe40000000f00 */
[----:B------:R-:W-:Y:S02]  /*32d0*/  MOV R36, R88 ;  /* 0x0000005800247202 */ /* 0x000fe40000000f00 */
[----:B------:R-:W-:Y:S01]  /*32e0*/  F2FP.BF16.F32.PACK_AB R13, R82, R81 ;  /* 0x00000051520d723e */ /* 0x000fe200000010ff */
[----:B------:R-:W3:Y:S01]  /*32f0*/  MUFU.EX2 R9, R9 ;  /* 0x0000000900097308 */ /* 0x000ee20000000800 */
[----:B------:R-:W-:-:S02]  /*3300*/  F2FP.BF16.F32.PACK_AB R14, R17, R14 ;  /* 0x0000000e110e723e */ /* 0x000fc400000010ff */
[----:B------:R-:W-:Y:S01]  /*3310*/  F2FP.BF16.F32.PACK_AB R15, R78, R15 ;  /* 0x0000000f4e0f723e */ /* 0x000fe200000010ff */
[----:B--2---:R-:W-:Y:S01]  /*3320*/  FADD R8, R8, 1 ;  /* 0x3f80000008087421 */ /* 0x004fe20000000000 */
[----:B-1----:R-:W-:Y:S01]  /*3330*/  F2FP.BF16.F32.PACK_AB R4, R29, R28 ;  /* 0x0000001c1d04723e */ /* 0x002fe200000010ff */
[----:B------:R-:W-:Y:S01]  /*3340*/  HFMA2 R87, -RZ, RZ, 0, 0 ;  /* 0x00000000ff577431 */ /* 0x000fe200000001ff */
[----:B------:R-:W-:Y:S02]  /*3350*/  F2FP.BF16.F32.PACK_AB R5, R31, R30 ;  /* 0x0000001e1f05723e */ /* 0x000fe400000010ff */
[----:B------:R-:W-:Y:S01]  /*3360*/  F2FP.BF16.F32.PACK_AB R6, R33, R32 ;  /* 0x000000202106723e */ /* 0x000fe200000010ff */
[----:B------:R-:W1:Y:S01]  /*3370*/  MUFU.RCP R8, R8 ;  /* 0x0000000800087308 */ /* 0x000e620000001000 */
[----:B------:R-:W-:Y:S01]  /*3380*/  F2FP.BF16.F32.PACK_AB R7, R35, R34 ;  /* 0x000000222307723e */ /* 0x000fe200000010ff */
[----:B---3--:R-:W-:-:S04]  /*3390*/  FADD R9, R9, 1 ;  /* 0x3f80000009097421 */ /* 0x008fc80000000000 */
[----:B------:R2:W-:Y:S02]  /*33a0*/  STSM.16.M88.4 [R11], R4 ;  /* 0x000000040b007844 */ /* 0x0005e40000000200 */
[----:B------:R-:W3:Y:S01]  /*33b0*/  MUFU.RCP R9, R9 ;  /* 0x0000000900097308 */ /* 0x000ee20000001000 */
[----:B-1----:R-:W-:Y:S01]  /*33c0*/  FMUL R8, R39, R8 ;  /* 0x0000000827087220 */ /* 0x002fe20000400000 */
[----:B---3--:R-:W-:-:S04]  /*33d0*/  FMUL R9, R38, R9 ;  /* 0x0000000926097220 */ /* 0x008fc80000400000 */
[----:B------:R-:W-:Y:S01]  /*33e0*/  FMUL R26, R26, R9 ;  /* 0x000000091a1a7220 */ /* 0x000fe20000400000 */
[----:B--2---:R-:W-:Y:S01]  /*33f0*/  FMUL R4, R40, -1.4426950216293334961 ;  /* 0xbfb8aa3b28047820 */ /* 0x004fe20000400000 */
[----:B------:R-:W-:Y:S01]  /*3400*/  FMUL R6, R45, UR27 ;  /* 0x0000001b2d067c20 */ /* 0x000fe20008400000 */
[----:B------:R-:W-:Y:S01]  /*3410*/  FMUL R5, R43, UR27 ;  /* 0x0000001b2b057c20 */ /* 0x000fe20008400000 */
[----:B------:R-:W-:Y:S01]  /*3420*/  FMUL R11, R44, UR27 ;  /* 0x0000001b2c0b7c20 */ /* 0x000fe20008400000 */
[----:B------:R-:W-:Y:S01]  /*3430*/  FMUL R7, R47, UR27 ;  /* 0x0000001b2f077c20 */ /* 0x000fe20008400000 */
[----:B------:R-:W-:Y:S01]  /*3440*/  FMUL R44, R6, -1.4426950216293334961 ;  /* 0xbfb8aa3b062c7820 */ /* 0x000fe20000400000 */
[----:B------:R-:W-:Y:S01]  /*3450*/  MUFU.EX2 R4, R4 ;  /* 0x0000000400047308 */ /* 0x000fe20000000800 */
[----:B------:R-:W-:Y:S01]  /*3460*/  FMUL R43, R5, -1.4426950216293334961 ;  /* 0xbfb8aa3b052b7820 */ /* 0x000fe20000400000 */
[----:B------:R-:W-:Y:S01]  /*3470*/  FMUL R85, R11, -1.4426950216293334961 ;  /* 0xbfb8aa3b0b557820 */ /* 0x000fe20000400000 */
[----:B------:R-:W-:-:S05]  /*3480*/  FMUL R83, R7, -1.4426950216293334961 ;  /* 0xbfb8aa3b07537820 */ /* 0x000fca0000400000 */
[----:B------:R-:W1:Y:S08]  /*3490*/  MUFU.EX2 R45, R86 ;  /* 0x00000056002d7308 */ /* 0x000e700000000800 */
[----:B------:R2:W3:Y:S08]  /*34a0*/  MUFU.EX2 R47, R85 ;  /* 0x00000055002f7308 */ /* 0x0004f00000000800 */
[----:B------:R-:W4:Y:S01]  /*34b0*/  MUFU.EX2 R44, R44 ;  /* 0x0000002c002c7308 */ /* 0x000f220000000800 */
[----:B-1----:R-:W-:Y:S01]  /*34c0*/  FADD R45, R45, 1 ;  /* 0x3f8000002d2d7421 */ /* 0x002fe20000000000 */
[----:B------:R-:W-:-:S04]  /*34d0*/  MOV R86, R66 ;  /* 0x0000004200567202 */ /* 0x000fc80000000f00 */
[----:B------:R-:W-:Y:S02]  /*34e0*/  MOV R24, R86 ;  /* 0x0000005600187202 */ /* 0x000fe40000000f00 */
[----:B------:R-:W1:Y:S01]  /*34f0*/  MUFU.EX2 R43, R43 ;  /* 0x0000002b002b7308 */ /* 0x000e620000000800 */
[----:B--2---:R-:W-:Y:S01]  /*3500*/  FADD R85, R4, 1 ;  /* 0x3f80000004557421 */ /* 0x004fe20000000000 */
[----:B------:R-:W-:Y:S01]  /*3510*/  FADD R4, R10, 1 ;  /* 0x3f8000000a047421 */ /* 0x000fe20000000000 */
[----:B---3--:R-:W-:Y:S01]  /*3520*/  FADD R18, R47, 1 ;  /* 0x3f8000002f127421 */ /* 0x008fe20000000000 */
[----:B------:R-:W-:Y:S01]  /*3530*/  FMUL R10, R95, R59 ;  /* 0x0000003b5f0a7220 */ /* 0x000fe20000400000 */
[----:B------:R-:W-:Y:S01]  /*3540*/  FADD R59, R84, 1 ;  /* 0x3f800000543b7421 */ /* 0x000fe20000000000 */
[----:B------:R-:W-:Y:S02]  /*3550*/  MOV R86, R68 ;  /* 0x0000004400567202 */ /* 0x000fe40000000f00 */
[----:B------:R-:W2:Y:S01]  /*3560*/  MUFU.EX2 R83, R83 ;  /* 0x0000005300537308 */ /* 0x000ea20000000800 */
[----:B----4-:R-:W-:Y:S01]  /*3570*/  FADD R47, R44, 1 ;  /* 0x3f8000002c2f7421 */ /* 0x010fe20000000000 */
[----:B------:R-:W-:-:S06]  /*3580*/  F2FP.BF16.F32.PACK_AB R10, R71, R10 ;  /* 0x0000000a470a723e */ /* 0x000fcc00000010ff */
[----:B------:R3:W4:Y:S01]  /*3590*/  MUFU.RCP R19, R45 ;  /* 0x0000002d00137308 */ /* 0x0007220000001000 */
[----:B-1----:R-:W-:Y:S01]  /*35a0*/  FADD R16, R43, 1 ;  /* 0x3f8000002b107421 */ /* 0x002fe20000000000 */
[----:B------:R-:W-:Y:S02]  /*35b0*/  MOV R43, R86 ;  /* 0x00000056002b7202 */ /* 0x000fe40000000f00 */
[----:B------:R-:W-:-:S04]  /*35c0*/  MOV R86, R70 ;  /* 0x0000004600567202 */ /* 0x000fc80000000f00 */
[----:B------:R-:W1:Y:S01]  /*35d0*/  MUFU.RCP R4, R4 ;  /* 0x0000000400047308 */ /* 0x000e620000001000 */
[----:B--2---:R-:W-:-:S07]  /*35e0*/  FADD R80, R83, 1 ;  /* 0x3f80000053507421 */ /* 0x004fce0000000000 */
[----:B------:R-:W2:Y:S01]  /*35f0*/  MUFU.RCP R18, R18 ;  /* 0x0000001200127308 */ /* 0x000ea20000001000 */
[----:B---3--:R-:W-:Y:S01]  /*3600*/  MOV R45, R86 ;  /* 0x00000056002d7202 */ /* 0x008fe20000000f00 */
[----:B----4-:R-:W-:Y:S01]  /*3610*/  FMUL R19, R42, R19 ;  /* 0x000000132a137220 */ /* 0x010fe20000400000 */
[----:B------:R-:W-:-:S03]  /*3620*/  LEA R86, R23, R62, 0xd ;  /* 0x0000003e17567211 */ /* 0x000fc600078e68ff */
[----:B------:R-:W-:Y:S01]  /*3630*/  FMUL R30, R30, R19 ;  /* 0x000000131e1e7220 */ /* 0x000fe20000400000 */
[----:B------:R-:W-:Y:S01]  /*3640*/  MOV R44, R86 ;  /* 0x00000056002c7202 */ /* 0x000fe20000000f00 */
[----:B------:R-:W3:Y:S01]  /*3650*/  MUFU.RCP R47, R47 ;  /* 0x0000002f002f7308 */ /* 0x000ee20000001000 */
[----:B-1----:R-:W-:Y:S01]  /*3660*/  FMUL R4, R41, R4 ;  /* 0x0000000429047220 */ /* 0x002fe20000400000 */
[----:B------:R-:W-:Y:S01]  /*3670*/  LEA R86, R23, R64, 0xd ;  /* 0x0000004017567211 */ /* 0x000fe200078e68ff */
[----:B------:R-:W-:Y:S01]  /*3680*/  FMUL R23, R27, R8 ;  /* 0x000000081b177220 */ /* 0x000fe20000400000 */
[----:B------:R1:W-:Y:S01]  /*3690*/  STSM.16.M88.4 [R44], R48 ;  /* 0x000000302c007844 */ /* 0x0003e20000000200 */
[----:B------:R-:W-:Y:S01]  /*36a0*/  FMUL R29, R29, R4 ;  /* 0x000000041d1d7220 */ /* 0x000fe20000400000 */
[----:B------:R-:W-:Y:S02]  /*36b0*/  MOV R77, R86 ;  /* 0x00000056004d7202 */ /* 0x000fe40000000f00 */
[----:B------:R-:W4:Y:S01]  /*36c0*/  MUFU.RCP R85, R85 ;  /* 0x0000005500557308 */ /* 0x000f220000001000 */
[----:B--2---:R-:W-:Y:S01]  /*36d0*/  FMUL R19, R11, R18 ;  /* 0x000000120b137220 */ /* 0x004fe20000400000 */
[----:B------:R1:W-:Y:S01]  /*36e0*/  STSM.16.M88.4 [R37], R52 ;  /* 0x0000003425007844 */ /* 0x0003e20000000200 */
[----:B------:R-:W-:-:S02]  /*36f0*/  F2FP.BF16.F32.PACK_AB R23, R23, R26 ;  /* 0x0000001a1717723e */ /* 0x000fc400000010ff */
[----:B------:R-:W-:-:S03]  /*3700*/  FMUL R19, R32, R19 ;  /* 0x0000001320137220 */ /* 0x000fc60000400000 */
[----:B------:R-:W2:Y:S01]  /*3710*/  MUFU.RCP R16, R16 ;  /* 0x0000001000107308 */ /* 0x000ea20000001000 */
[C---:B---3--:R-:W-:Y:S01]  /*3720*/  FMUL R8, R6.reuse, R47 ;  /* 0x0000002f06087220 */ /* 0x048fe20000400000 */
[----:B------:R-:W-:Y:S02]  /*3730*/  F2FP.BF16.F32.PACK_AB R6, R6, R11 ;  /* 0x0000000b0606723e */ /* 0x000fe400000010ff */
[----:B------:R-:W-:Y:S01]  /*3740*/  F2FP.BF16.F32.PACK_AB R11, R98, R97 ;  /* 0x00000061620b723e */ /* 0x000fe200000010ff */
[----:B------:R-:W-:Y:S01]  /*3750*/  FMUL R18, R33, R8 ;  /* 0x0000000821127220 */ /* 0x000fe20000400000 */
[----:B------:R-:W-:Y:S02]  /*3760*/  F2FP.BF16.F32.PACK_AB R8, R76, R75 ;  /* 0x0000004b4c08723e */ /* 0x000fe400000010ff */
[----:B------:R-:W3:Y:S01]  /*3770*/  MUFU.RCP R59, R59 ;  /* 0x0000003b003b7308 */ /* 0x000ee20000001000 */
[----:B----4-:R-:W-:Y:S01]  /*3780*/  FMUL R85, R40, R85 ;  /* 0x0000005528557220 */ /* 0x010fe20000400000 */
[----:B------:R-:W-:-:S06]  /*3790*/  F2FP.BF16.F32.PACK_AB R18, R18, R19 ;  /* 0x000000131212723e */ /* 0x000fcc00000010ff */
[----:B------:R-:W4:Y:S01]  /*37a0*/  MUFU.RCP R80, R80 ;  /* 0x0000005000507308 */ /* 0x000f220000001000 */
[C---:B--2---:R-:W-:Y:S01]  /*37b0*/  FMUL R4, R5.reuse, R16 ;  /* 0x0000001005047220 */ /* 0x044fe20000400000 */
[----:B------:R-:W-:Y:S01]  /*37c0*/  FMUL R16, R28, R85 ;  /* 0x000000551c107220 */ /* 0x000fe20000400000 */
[----:B------:R-:W-:Y:S02]  /*37d0*/  F2FP.BF16.F32.PACK_AB R5, R5, R42 ;  /* 0x0000002a0505723e */ /* 0x000fe400000010ff */
[----:B------:R-:W-:Y:S01]  /*37e0*/  FMUL R31, R31, R4 ;  /* 0x000000041f1f7220 */ /* 0x000fe20000400000 */
[----:B------:R-:W-:Y:S02]  /*37f0*/  F2FP.BF16.F32.PACK_AB R4, R41, R40 ;  /* 0x000000282904723e */ /* 0x000fe400000010ff */
[----:B------:R-:W-:Y:S01]  /*3800*/  F2FP.BF16.F32.PACK_AB R16, R29, R16 ;  /* 0x000000101d10723e */ /* 0x000fe200000010ff */
[----:B---3--:R-:W-:Y:S01]  /*3810*/  FMUL R9, R46, R59 ;  /* 0x0000003b2e097220 */ /* 0x008fe20000400000 */
[----:B------:R-:W-:-:S02]  /*3820*/  F2FP.BF16.F32.PACK_AB R59, R39, R38 ;  /* 0x00000026273b723e */ /* 0x000fc400000010ff */
[----:B------:R-:W-:Y:S01]  /*3830*/  F2FP.BF16.F32.PACK_AB R17, R31, R30 ;  /* 0x0000001e1f11723e */ /* 0x000fe200000010ff */
[----:B------:R-:W-:Y:S01]  /*3840*/  FMUL R34, R34, R9 ;  /* 0x0000000922227220 */ /* 0x000fe20000400000 */
[----:B------:R-:W-:Y:S01]  /*3850*/  F2FP.BF16.F32.PACK_AB R9, R74, R73 ;  /* 0x000000494a09723e */ /* 0x000fe200000010ff */
[----:B------:R1:W-:Y:S01]  /*3860*/  STSM.16.M88.4 [R77], R56 ;  /* 0x000000384d007844 */ /* 0x0003e20000000200 */
[C---:B----4-:R-:W-:Y:S01]  /*3870*/  FMUL R80, R7.reuse, R80 ;  /* 0x0000005007507220 */ /* 0x050fe20000400000 */
[----:B------:R-:W-:-:S03]  /*3880*/  F2FP.BF16.F32.PACK_AB R7, R7, R46 ;  /* 0x0000002e0707723e */ /* 0x000fc600000010ff */
[----:B------:R-:W-:Y:S02]  /*3890*/  FMUL R35, R35, R80 ;  /* 0x0000005023237220 */ /* 0x000fe40000400000 */
[----:B------:R1:W-:Y:S03]  /*38a0*/  STSM.16.M88.4 [R36], R4 ;  /* 0x0000000424007844 */ /* 0x0003e60000000200 */
[----:B------:R-:W-:Y:S01]  /*38b0*/  F2FP.BF16.F32.PACK_AB R19, R35, R34 ;  /* 0x000000222313723e */ /* 0x000fe200000010ff */
[----:B------:R1:W-:Y:S04]  /*38c0*/  STSM.16.M88.4 [R24], R8 ;  /* 0x0000000818007844 */ /* 0x0003e80000000200 */
[----:B------:R1:W-:Y:S04]  /*38d0*/  STSM.16.M88.4 [R43], R12 ;  /* 0x0000000c2b007844 */ /* 0x0003e80000000200 */
[----:B------:R1:W-:Y:S04]  /*38e0*/  STSM.16.M88.4 [R45], R20 ;  /* 0x000000142d007844 */ /* 0x0003e80000000200 */
[----:B------:R1:W-:Y:S01]  /*38f0*/  STSM.16.M88.4 [R25], R16 ;  /* 0x0000001019007844 */ /* 0x0003e20000000200 */
[----:B------:R2:W-:Y:S06]  /*3900*/  MEMBAR.ALL.CTA ;  /* 0x0000000000007992 */ /* 0x0005ec0000008000 */
[----:B--2---:R-:W2:Y:S02]  /*3910*/  FENCE.VIEW.ASYNC.S ;  /* 0x00000000000073c6 */ /* 0x004ea40000000000 */
[----:B--2---:R-:W-:Y:S06]  /*3920*/  BAR.SYNC.DEFER_BLOCKING 0x1, 0x80 ;  /* 0x0042000000007b1d */ /* 0x004fec0000010000 */
[----:B------:R-:W-:Y:S05]  /*3930*/  @P0 BRA `(.L_x_37) ;  /* 0x0000000000440947 */ /* 0x000fea0003800000 */
[----:B------:R-:W-:Y:S02]  /*3940*/  USHF.L.U32 UR20, UR20, 0xc, URZ ;  /* 0x0000000c14147899 */ /* 0x000fe400080006ff */
[----:B------:R-:W-:Y:S02]  /*3950*/  USHF.L.U32 UR8, UR8, 0xc, URZ ;  /* 0x0000000c08087899 */ /* 0x000fe400080006ff */
[----:B------:R-:W-:Y:S02]  /*3960*/  UIADD3 UR20, UPT, UPT, UR20, UR20, URZ ;  /* 0x0000001414147290 */ /* 0x000fe4000fffe0ff */
[----:B------:R-:W-:Y:S02]  /*3970*/  USHF.L.U32 UR21, UR5, 0x7, URZ ;  /* 0x0000000705157899 */ /* 0x000fe400080006ff */
[----:B------:R-:W-:Y:S02]  /*3980*/  UIADD3 UR8, UPT, UPT, UR8, UR8, URZ ;  /* 0x0000000808087290 */ /* 0x000fe4000fffe0ff */
[----:B------:R-:W-:-:S02]  /*3990*/  ULEA UR22, UR22, UR23, 0x7 ;  /* 0x0000001716167291 */ /* 0x000fc4000f8e38ff */
[----:B------:R-:W-:Y:S02]  /*39a0*/  UIADD3 UR20, UPT, UPT, UR20, 0x400, UR26 ;  /* 0x0000040014147890 */ /* 0x000fe4000fffe01a */
[----:B------:R-:W-:Y:S02]  /*39b0*/  UIADD3 UR9, UPT, UPT, UR21, 0x40, URZ ;  /* 0x0000004015097890 */ /* 0x000fe4000fffe0ff */
[----:B------:R-:W-:Y:S02]  /*39c0*/  UIADD3 UR8, UPT, UPT, UR8, 0x400, UR26 ;  /* 0x0000040008087890 */ /* 0x000fe4000fffe01a */
[----:B------:R-:W-:Y:S01]  /*39d0*/  USHF.L.U32 UR5, UR5, 0x6, URZ ;  /* 0x0000000605057899 */ /* 0x000fe200080006ff */
[----:B------:R-:W-:Y:S02]  /*39e0*/  UMOV UR10, UR22 ;  /* 0x00000016000a7c82 */ /* 0x000fe40008000000 */
[----:B------:R2:W-:Y:S01]  /*39f0*/  UTMASTG.2D [UR20], [UR34], desc[URZ] ;  /* 0x0000ff14220073b5 */ /* 0x0005e20008009000 */
[----:B------:R-:W-:-:S03]  /*3a00*/  UMOV UR6, UR22 ;  /* 0x0000001600067c82 */ /* 0x000fc60008000000 */
[----:B------:R2:W-:Y:S02]  /*3a10*/  UTMASTG.2D [UR8], [UR34], desc[URZ] ;  /* 0x0000ff08220073b5 */ /* 0x0005e40008009000 */
[----:B------:R2:W-:Y:S01]  /*3a20*/  UTMASTG.2D [UR4], [UR32], desc[URZ] ;  /* 0x0000ff04200073b5 */ /* 0x0005e20008009000 */
[----:B------:R0:W-:Y:S01]  /*3a30*/  UTMACMDFLUSH ;  /* 0x00000000000079b7 */ /* 0x0001e20000000000 */
[----:B--2---:R-:W-:-:S04]  /*3a40*/  DEPBAR.LE SB0, 0x3 ;  /* 0x000080c00000791a */ /* 0x004fc80000000000 */
.L_x_37:
[----:B------:R-:W-:Y:S01]  /*3a50*/  UIADD3 UR30, UPT, UPT, UR29, UR30, URZ ;  /* 0x0000001e1d1e7290 */ /* 0x000fe2000fffe0ff */
[----:B------:R-:W-:Y:S01]  /*3a60*/  BAR.SYNC.DEFER_BLOCKING 0x1, 0x80 ;  /* 0x0042000000007b1d */ /* 0x000fe20000010000 */
[----:B------:R-:W-:Y:S01]  /*3a70*/  ELECT P0, URZ, PT ;  /* 0x0000000000ff782f */ /* 0x000fe20003800000 */
[----:B------:R-:W-:Y:S01]  /*3a80*/  VIADD R2, R2, 0x1 ;  /* 0x0000000102027836 */ /* 0x000fe20000000000 */
[----:B------:R-:W-:Y:S02]  /*3a90*/  UIMAD.WIDE.U32 UR8, UR30, UR25, URZ ;  /* 0x000000191e0872a5 */ /* 0x000fe4000f8e00ff */
[----:B------:R-:W-:Y:S02]  /*3aa0*/  UISETP.GE.AND UP0, UPT, UR30, 0x400, UPT ;  /* 0x000004001e00788c */ /* 0x000fe4000bf06270 */
[----:B------:R-:W-:Y:S02]  /*3ab0*/  UIADD3 UR5, UPT, UPT, UR30, -UR9, URZ ;  /* 0x800000091e057290 */ /* 0x000fe4000fffe0ff */
[----:B------:R-:W-:-:S02]  /*3ac0*/  UIADD3 UR28, UPT, UPT, UR28, 0x1, URZ ;  /* 0x000000011c1c7890 */ /* 0x000fc4000fffe0ff */
[----:B------:R-:W-:-:S04]  /*3ad0*/  USHF.R.U32.HI UR5, URZ, UR17, UR5 ;  /* 0x00000011ff057299 */ /* 0x000fc80008011605 */
[----:B------:R-:W-:-:S04]  /*3ae0*/  UIADD3 UR5, UPT, UPT, UR9, UR5, URZ ;  /* 0x0000000509057290 */ /* 0x000fc8000fffe0ff */
[----:B------:R-:W-:-:S04]  /*3af0*/  USHF.R.U32.HI UR8, URZ, UR16, UR5 ;  /* 0x00000010ff087299 */ /* 0x000fc80008011605 */
[----:B------:R-:W-:Y:S01]  /*3b00*/  UIADD3 UR8, UPT, UPT, -UR8, URZ, URZ ;  /* 0x000000ff08087290 */ /* 0x000fe2000fffe1ff */
[----:B------:R2:W-:Y:S01]  /*3b10*/  @P0 SYNCS.ARRIVE.TRANS64.ART0 RZ, [R3+URZ+0x80], R0 ;  /* 0x0000800003ff09a7 */ /* 0x0005e200085000ff */
[C---:B------:R-:W-:Y:S02]  /*3b20*/  ISETP.NE.AND P0, PT, R2.reuse, 0x2, PT ;  /* 0x000000020200780c */ /* 0x040fe40003f05270 */
[----:B------:R-:W-:Y:S02]  /*3b30*/  UIMAD UR8, UR24, UR8, UR30 ;  /* 0x00000008180872a4 */ /* 0x000fe4000f8e021e */
[----:B------:R-:W-:Y:S02]  /*3b40*/  SEL R2, R2, RZ, P0 ;  /* 0x000000ff02027207 */ /* 0x000fe40000000000 */
[----:B------:R-:W-:-:S07]  /*3b50*/  UIMAD.WIDE.U32 UR20, UR8, UR11, URZ ;  /* 0x0000000b081472a5 */ /* 0x000fce000f8e00ff */
[----:B------:R-:W-:Y:S02]  /*3b60*/  UMOV UR9, UR21 ;  /* 0x0000001500097c82 */ /* 0x000fe40008000000 */
[----:B------:R-:W-:-:S04]  /*3b70*/  UIADD3 UR5, UPT, UPT, UR8, -UR9, URZ ;  /* 0x8000000908057290 */ /* 0x000fc8000fffe0ff */
[----:B------:R-:W-:-:S04]  /*3b80*/  USHF.R.U32.HI UR5, URZ, UR15, UR5 ;  /* 0x0000000fff057299 */ /* 0x000fc80008011605 */
[----:B------:R-:W-:Y:S01]  /*3b90*/  UIADD3 UR5, UPT, UPT, UR9, UR5, URZ ;  /* 0x0000000509057290 */ /* 0x000fe2000fffe0ff */
[----:B--2---:R-:W-:-:S03]  /*3ba0*/  SEL R3, RZ, 0x1, P0 ;  /* 0x00000001ff037807 */ /* 0x004fc60000000000 */
[----:B------:R-:W-:Y:S01]  /*3bb0*/  USHF.R.U32.HI UR6, URZ, UR14, UR5 ;  /* 0x0000000eff067299 */ /* 0x000fe20008011605 */
[----:B------:R-:W-:-:S03]  /*3bc0*/  LOP3.LUT R60, R60, R3, RZ, 0x3c, !PT ;  /* 0x000000033c3c7212 */ /* 0x000fc600078e3cff */
[----:B------:R-:W-:Y:S02]  /*3bd0*/  UIMAD.WIDE.U32 UR20, UR6, UR19, URZ ;  /* 0x00000013061472a5 */ /* 0x000fe4000f8e00ff */
[----:B------:R-:W-:-:S04]  /*3be0*/  UIADD3 UR22, UPT, UPT, -UR6, URZ, URZ ;  /* 0x000000ff06167290 */ /* 0x000fc8000fffe1ff */
[----:B------:R-:W-:Y:S01]  /*3bf0*/  UIMAD UR22, UR7, UR22, UR8 ;  /* 0x00000016071672a4 */ /* 0x000fe2000f8e0208 */
[----:B------:R-:W-:Y:S02]  /*3c00*/  UMOV UR9, UR21 ;  /* 0x0000001500097c82 */ /* 0x000fe40008000000 */
[----:B------:R-:W-:-:S04]  /*3c10*/  UIADD3 UR5, UPT, UPT, UR6, -UR9, URZ ;  /* 0x8000000906057290 */ /* 0x000fc8000fffe0ff */
[----:B------:R-:W-:-:S04]  /*3c20*/  USHF.R.U32.HI UR5, URZ, UR13, UR5 ;  /* 0x0000000dff057299 */ /* 0x000fc80008011605 */
[----:B------:R-:W-:-:S04]  /*3c30*/  UIADD3 UR5, UPT, UPT, UR9, UR5, URZ ;  /* 0x0000000509057290 */ /* 0x000fc8000fffe0ff */
[----:B------:R-:W-:-:S04]  /*3c40*/  USHF.R.U32.HI UR5, URZ, UR12, UR5 ;  /* 0x0000000cff057299 */ /* 0x000fc80008011605 */
[----:B------:R-:W-:-:S04]  /*3c50*/  UIADD3 UR5, UPT, UPT, -UR5, URZ, URZ ;  /* 0x000000ff05057290 */ /* 0x000fc8000fffe1ff */
[----:B------:R-:W-:Y:S01]  /*3c60*/  UIMAD UR5, UR18, UR5, UR6 ;  /* 0x00000005120572a4 */ /* 0x000fe2000f8e0206 */
[----:B------:R-:W-:Y:S11]  /*3c70*/  BRA.U !UP0, `(.L_x_38) ;  /* 0xffffffe508607547 */ /* 0x000ff6000b83ffff */
.L_x_35:
[----:B------:R-:W-:-:S13]  /*3c80*/  ISETP.NE.AND P0, PT, R69, RZ, PT ;  /* 0x000000ff4500720c */ /* 0x000fda0003f05270 */
[----:B------:R-:W-:Y:S05]  /*3c90*/  @P0 BRA `(.L_x_39) ;  /* 0x00000000001c0947 */ /* 0x000fea0003800000 */
[----:B------:R-:W2:Y:S01]  /*3ca0*/  S2UR UR4, SR_CgaCtaId ;  /* 0x00000000000479c3 */ /* 0x000ea20000008800 */
[----:B------:R-:W-:Y:S01]  /*3cb0*/  ELECT P1, URZ, PT ;  /* 0x0000000000ff782f */ /* 0x000fe20003820000 */
[----:B------:R-:W-:Y:S01]  /*3cc0*/  HFMA2 R0, -RZ, RZ, 0, 5.9604644775390625e-08 ;  /* 0x00000001ff007431 */ /* 0x000fe200000001ff */
[----:B------:R-:W-:-:S05]  /*3cd0*/  UMOV UR5, 0x40 ;  /* 0x0000004000057882 */ /* 0x000fca0000000000 */
[----:B------:R-:W-:Y:S01]  /*3ce0*/  UVIRTCOUNT.DEALLOC.SMPOOL 0x80 ;  /* 0x000000800000784c */ /* 0x000fe20000000000 */
[----:B--2---:R-:W-:-:S09]  /*3cf0*/  ULEA UR4, UR4, UR5, 0x18 ;  /* 0x0000000504047291 */ /* 0x004fd2000f8ec0ff */
[----:B------:R2:W-:Y:S03]  /*3d00*/  @P1 STS.U8 [UR4], R0 ;  /* 0x00000000ff001988 */ /* 0x0005e60008000004 */
.L_x_39:
[----:B------:R-:W-:Y:S06]  /*3d10*/  BAR.SYNC.DEFER_BLOCKING 0x1, 0x80 ;  /* 0x0042000000007b1d */ /* 0x000fec0000010000 */
[----:B------:R-:W-:Y:S05]  /*3d20*/  @P0 BRA `(.L_x_40) ;  /* 0x0000000000a00947 */ /* 0x000fea0003800000 */
[----:B------:R-:W3:Y:S01]  /*3d30*/  S2UR UR5, SR_CgaCtaId ;  /* 0x00000000000579c3 */ /* 0x000ee20000008800 */
[----:B------:R-:W-:Y:S01]  /*3d40*/  NOP ;  /* 0x0000000000007918 */ /* 0x000fe20000000000 */
[----:B------:R-:W-:Y:S01]  /*3d50*/  UMOV UR4, 0x50 ;  /* 0x0000005000047882 */ /* 0x000fe20000000000 */
[----:B-1----:R-:W-:Y:S01]  /*3d60*/  LOP3.LUT R4, R67, 0xffff, RZ, 0xc0, !PT ;  /* 0x0000ffff43047812 */ /* 0x002fe200078ec0ff */
[----:B------:R-:W-:Y:S02]  /*3d70*/  IMAD.MOV.U32 R3, RZ, RZ, 0xf ;  /* 0x0000000fff037424 */ /* 0x000fe400078e00ff */
[----:B------:R-:W-:Y:S01]  /*3d80*/  IMAD.MOV.U32 R2, RZ, RZ, 0x1 ;  /* 0x00000001ff027424 */ /* 0x000fe200078e00ff */
[----:B------:R-:W-:-:S04]  /*3d90*/  SHF.R.U32.HI R4, RZ, 0x5, R4 ;  /* 0x00000005ff047819 */ /* 0x000fc80000011604 */
[----:B------:R-:W-:Y:S01]  /*3da0*/  SHF.L.U32 R3, R3, R4, RZ ;  /* 0x0000000403037219 */ /* 0x000fe200000006ff */
[----:B------:R-:W-:-:S05]  /*3db0*/  VIADD R5, R4, 0x10 ;  /* 0x0000001004057836 */ /* 0x000fca0000000000 */
[----:B------:R-:W-:Y:S01]  /*3dc0*/  SHF.L.U32 R2, R2, R5, RZ ;  /* 0x0000000502027219 */ /* 0x000fe200000006ff */
[----:B---3--:R-:W-:-:S03]  /*3dd0*/  ULEA UR5, UR5, UR4, 0x18 ;  /* 0x0000000405057291 */ /* 0x008fc6000f8ec0ff */
[----:B------:R-:W-:-:S04]  /*3de0*/  LOP3.LUT R5, R2, R3, RZ, 0xfc, !PT ;  /* 0x0000000302057212 */ /* 0x000fc800078efcff */
[C---:B------:R-:W-:Y:S02]  /*3df0*/  LOP3.LUT R3, R5.reuse, 0xffff, RZ, 0xc0, !PT ;  /* 0x0000ffff05037812 */ /* 0x040fe400078ec0ff */
[----:B--2---:R-:W1:Y:S02]  /*3e00*/  LDS R0, [UR5] ;  /* 0x00000005ff007984 */ /* 0x004e640008000800 */
[----:B-1----:R-:W-:-:S04]  /*3e10*/  LOP3.LUT R2, R5, 0xffff, R0, 0x80, !PT ;  /* 0x0000ffff05027812 */ /* 0x002fc800078e8000 */
[----:B------:R-:W-:-:S13]  /*3e20*/  ISETP.NE.AND P0, PT, R2, R3, PT ;  /* 0x000000030200720c */ /* 0x000fda0003f05270 */
[----:B------:R-:W-:Y:S05]  /*3e30*/  @P0 BRA `(.L_x_41) ;  /* 0x0000000000500947 */ /* 0x000fea0003800000 */
[----:B------:R-:W-:Y:S02]  /*3e40*/  SHF.R.U32.HI R0, RZ, 0x10, R0 ;  /* 0x00000010ff007819 */ /* 0x000fe40000011600 */
[----:B------:R-:W-:-:S04]  /*3e50*/  SHF.R.U32.HI R3, RZ, 0x10, R5 ;  /* 0x00000010ff037819 */ /* 0x000fc80000011605 */
[----:B------:R-:W-:-:S04]  /*3e60*/  LOP3.LUT R0, R0, R3, RZ, 0xc0, !PT ;  /* 0x0000000300007212 */ /* 0x000fc800078ec0ff */
[----:B------:R-:W-:-:S13]  /*3e70*/  ISETP.NE.AND P0, PT, R0, R3, PT ;  /* 0x000000030000720c */ /* 0x000fda0003f05270 */
[----:B------:R-:W-:Y:S05]  /*3e80*/  @P0 BRA `(.L_x_42) ;  /* 0x0000000000300947 */ /* 0x000fea0003800000 */
[----:B------:R-:W-:Y:S01]  /*3e90*/  R2UR UR7, R5 ;  /* 0x00000000050772ca */ /* 0x000fe200000e0000 */
[----:B------:R-:W1:Y:S01]  /*3ea0*/  S2R R2, SR_LANEID ;  /* 0x0000000000027919 */ /* 0x000e620000000000 */
[----:B------:R-:W-:Y:S02]  /*3eb0*/  VOTEU.ANY UR6, UPT, PT ;  /* 0x0000000000067886 */ /* 0x000fe400038e0100 */
[----:B------:R-:W-:-:S09]  /*3ec0*/  UFLO.U32 UR6, UR6 ;  /* 0x00000006000672bd */ /* 0x000fd200080e0000 */
[----:B------:R-:W-:-:S06]  /*3ed0*/  ULOP3.LUT UR7, URZ, UR7, URZ, 0x33, !UPT ;  /* 0x00000007ff077292 */ /* 0x000fcc000f8e33ff */
[----:B------:R-:W-:-:S04]  /*3ee0*/  IMAD.U32 R0, RZ, RZ, UR7 ;  /* 0x00000007ff007e24 */ /* 0x000fc8000f8e00ff */
[----:B------:R-:W2:Y:S02]  /*3ef0*/  REDUX UR4, R0 ;  /* 0x00000000000473c4 */ /* 0x000ea40000000000 */
[----:B------:R3:W-:Y:S01]  /*3f00*/  UTCATOMSWS.AND URZ, UR7 ;  /* 0x0000000700ff79e3 */ /* 0x0007e20008000000 */
[----:B-1----:R-:W-:Y:S01]  /*3f10*/  ISETP.EQ.U32.AND P0, PT, R2, UR6, PT ;  /* 0x0000000602007c0c */ /* 0x002fe2000bf02070 */
[----:B--2---:R-:W-:-:S12]  /*3f20*/  IMAD.U32 R2, RZ, RZ, UR4 ;  /* 0x00000004ff027e24 */ /* 0x004fd8000f8e00ff */
[----:B------:R3:W-:Y:S01]  /*3f30*/  @P0 ATOMS.AND RZ, [UR5], R2 ;  /* 0x00000002ffff098c */ /* 0x0007e2000a800005 */
[----:B------:R-:W-:Y:S05]  /*3f40*/  BRA `(.L_x_43) ;  /* 0x0000000000147947 */ /* 0x000fea0003800000 */
.L_x_42:
[----:B------:R-:W-:Y:S02]  /*3f50*/  MOV R2, 0x3f70 ;  /* 0x00003f7000027802 */ /* 0x000fe40000000f00 */
[----:B------:R-:W-:Y:S05]  /*3f60*/  CALL.REL.NOINC `($__internal_0_$__cuda_sm10x_tcgen05_guardrail_trap_col_being_dealloced_not_returned_by_alloc) ;  /* 0x0000000000c87944 */ /* 0x000fea0003c00000 */
[----:B------:R-:W-:Y:S05]  /*3f70*/  BRA `(.L_x_43) ;  /* 0x0000000000087947 */ /* 0x000fea0003800000 */
.L_x_41:
[----:B------:R-:W-:Y:S02]  /*3f80*/  MOV R2, 0x3fa0 ;  /* 0x00003fa000027802 */ /* 0x000fe40000000f00 */
[----:B------:R-:W-:Y:S05]  /*3f90*/  CALL.REL.NOINC `($__internal_2_$__cuda_sm10x_tcgen05_guardrail_trap_unallocated_columns_being_dealloced) ;  /* 0x0000000000d47944 */ /* 0x000fea0003c00000 */
.L_x_43:
[----:B------:R-:W-:Y:S01]  /*3fa0*/  NOP ;  /* 0x0000000000007918 */ /* 0x000fe20000000000 */
.L_x_40:
[----:B------:R-:W-:-:S04]  /*3fb0*/  DEPBAR.LE SB0, 0x0 ;  /* 0x000080000000791a */ /* 0x000fc80000000000 */
[----:B---3--:R-:W-:Y:S05]  /*3fc0*/  EXIT ;  /* 0x000000000000794d */ /* 0x008fea0003800000 */
.L_x_18:
[----:B------:R-:W-:Y:S02]  /*3fd0*/  MOV R4, UR23 ;  /* 0x0000001700047c02 */ /* 0x000fe40008000f00 */
[----:B------:R-:W-:Y:S02]  /*3fe0*/  MOV R5, UR23 ;  /* 0x0000001700057c02 */ /* 0x000fe40008000f00 */
[----:B------:R-:W-:-:S07]  /*3ff0*/  MOV R2, UR9 ;  /* 0x0000000900027c02 */ /* 0x000fce0008000f00 */
.L_x_44:
[----:B-1----:R1:W2:Y:S02]  /*4000*/  SYNCS.PHASECHK.TRANS64.TRYWAIT P0, [R2+URZ+0x38], R5 ;  /* 0x00003805020075a7 */ /* 0x0022a400080011ff */
[----:B--2---:R-:W-:Y:S05]  /*4010*/  @!P0 NANOSLEEP.SYNCS 0x989680 ;  /* 0x009896800000895d */ /* 0x004fea0003900000 */
[----:B------:R-:W2:Y:S02]  /*4020*/  @!P0 SYNCS.PHASECHK.TRANS64 P0, [R2+URZ+0x38], R5 ;  /* 0x00003805020085a7 */ /* 0x000ea400080010ff */
[----:B--2---:R-:W-:Y:S05]  /*4030*/  @!P0 BRA `(.L_x_44) ;  /* 0xfffffffc00f08947 */ /* 0x004fea000383ffff */
[----:B------:R-:W-:Y:S05]  /*4040*/  BRA `(.L_x_17) ;  /* 0xffffffc800e47947 */ /* 0x000fea000383ffff */
.L_x_21:
[----:B------:R-:W-:Y:S02]  /*4050*/  MOV R4, UR6 ;  /* 0x0000000600047c02 */ /* 0x000fe40008000f00 */
[----:B------:R-:W-:Y:S02]  /*4060*/  MOV R5, UR6 ;  /* 0x0000000600057c02 */ /* 0x000fe40008000f00 */
[----:B------:R-:W-:-:S07]  /*4070*/  MOV R2, UR5 ;  /* 0x0000000500027c02 */ /* 0x000fce0008000f00 */
.L_x_45:
[----:B-1----:R1:W5:Y:S02]  /*4080*/  SYNCS.PHASECHK.TRANS64.TRYWAIT P0, [R2+URZ+0x38], R5 ;  /* 0x00003805020075a7 */ /* 0x00236400080011ff */
[----:B-----5:R-:W-:Y:S05]  /*4090*/  @!P0 NANOSLEEP.SYNCS 0x989680 ;  /* 0x009896800000895d */ /* 0x020fea0003900000 */
[----:B------:R-:W5:Y:S02]  /*40a0*/  @!P0 SYNCS.PHASECHK.TRANS64 P0, [R2+URZ+0x38], R5 ;  /* 0x00003805020085a7 */ /* 0x000f6400080010ff */
[----:B-----5:R-:W-:Y:S05]  /*40b0*/  @!P0 BRA `(.L_x_45) ;  /* 0xfffffffc00f08947 */ /* 0x020fea000383ffff */
[----:B------:R-:W-:Y:S05]  /*40c0*/  BRA `(.L_x_46) ;  /* 0xffffffd000007947 */ /* 0x000fea000383ffff */
.L_x_24:
[----:B------:R-:W-:Y:S02]  /*40d0*/  MOV R2, UR7 ;  /* 0x0000000700027c02 */ /* 0x000fe40008000f00 */
[-C--:B------:R-:W-:Y:S02]  /*40e0*/  MOV R6, R3.reuse ;  /* 0x0000000300067202 */ /* 0x080fe40000000f00 */
[----:B------:R-:W-:-:S07]  /*40f0*/  MOV R7, R3 ;  /* 0x0000000300077202 */ /* 0x000fce0000000f00 */
.L_x_47:
[----:B-1----:R1:W4:Y:S02]  /*4100*/  SYNCS.PHASECHK.TRANS64.TRYWAIT P0, [R2+URZ+0x80], R7 ;  /* 0x00008007020075a7 */ /* 0x00232400080011ff */
[----:B----4-:R-:W-:Y:S05]  /*4110*/  @!P0 NANOSLEEP.SYNCS 0x989680 ;  /* 0x009896800000895d */ /* 0x010fea0003900000 */
[----:B------:R-:W4:Y:S02]  /*4120*/  @!P0 SYNCS.PHASECHK.TRANS64 P0, [R2+URZ+0x80], R7 ;  /* 0x00008007020085a7 */ /* 0x000f2400080010ff */
[----:B----4-:R-:W-:Y:S05]  /*4130*/  @!P0 BRA `(.L_x_47) ;  /* 0xfffffffc00f08947 */ /* 0x010fea000383ffff */
[----:B------:R-:W-:Y:S05]  /*4140*/  BRA `(.L_x_48) ;  /* 0xffffffd000d07947 */ /* 0x000fea000383ffff */
.L_x_26:
[----:B------:R-:W-:Y:S02]  /*4150*/  MOV R6, UR20 ;  /* 0x0000001400067c02 */ /* 0x000fe40008000f00 */
[----:B------:R-:W-:Y:S02]  /*4160*/  MOV R7, UR20 ;  /* 0x0000001400077c02 */ /* 0x000fe40008000f00 */
[----:B------:R-:W-:Y:S07]  /*4170*/  MOV R2, UR5 ;  /* 0x0000000500027c02 */ /* 0x000fee0008000f00 */
.L_x_49:
[----:B-1----:R1:W4:Y:S02]  /*4180*/  SYNCS.PHASECHK.TRANS64.TRYWAIT P0, [R2+URZ], R7 ;  /* 0x00000007020075a7 */ /* 0x00232400080011ff */
[----:B----4-:R-:W-:Y:S05]  /*4190*/  @!P0 NANOSLEEP.SYNCS 0x989680 ;  /* 0x009896800000895d */ /* 0x010fea0003900000 */
[----:B------:R-:W4:Y:S02]  /*41a0*/  @!P0 SYNCS.PHASECHK.TRANS64 P0, [R2+URZ], R7 ;  /* 0x00000007020085a7 */ /* 0x000f2400080010ff */
[----:B----4-:R-:W-:Y:S05]  /*41b0*/  @!P0 BRA `(.L_x_49) ;  /* 0xfffffffc00f08947 */ /* 0x010fea000383ffff */
[----:B------:R-:W-:Y:S05]  /*41c0*/  BRA `(.L_x_25) ;  /* 0xffffffd400187947 */ /* 0x000fea000383ffff */
.L_x_29:
[----:B------:R-:W-:-:S07]  /*41d0*/  MOV R5, R4 ;  /* 0x0000000400057202 */ /* 0x000fce0000000f00 */
.L_x_50:
[----:B-1----:R1:W4:Y:S02]  /*41e0*/  SYNCS.PHASECHK.TRANS64.TRYWAIT P0, [R2+URZ+0x80], R5 ;  /* 0x00008005020075a7 */ /* 0x00232400080011ff */
[----:B----4-:R-:W-:Y:S05]  /*41f0*/  @!P0 NANOSLEEP.SYNCS 0x989680 ;  /* 0x009896800000895d */ /* 0x010fea0003900000 */
[----:B------:R-:W4:Y:S02]  /*4200*/  @!P0 SYNCS.PHASECHK.TRANS64 P0, [R2+URZ+0x80], R5 ;  /* 0x00008005020085a7 */ /* 0x000f2400080010ff */
[----:B----4-:R-:W-:Y:S05]  /*4210*/  @!P0 BRA `(.L_x_50) ;  /* 0xfffffffc00f08947 */ /* 0x010fea000383ffff */
[----:B------:R-:W-:Y:S05]  /*4220*/  BRA `(.L_x_22) ;  /* 0xffffffd400bc7947 */ /* 0x000fea000383ffff */
.L_x_36:
[----:B------:R-:W-:-:S07]  /*4230*/  MOV R7, R6 ;  /* 0x0000000600077202 */ /* 0x000fce0000000f00 */
.L_x_51:
[----:B-1----:R1:W2:Y:S02]  /*4240*/  SYNCS.PHASECHK.TRANS64.TRYWAIT P0, [R3+URZ+0x70], R7 ;  /* 0x00007007030075a7 */ /* 0x0022a400080011ff */
[----:B--2---:R-:W-:Y:S05]  /*4250*/  @!P0 NANOSLEEP.SYNCS 0x989680 ;  /* 0x009896800000895d */ /* 0x004fea0003900000 */
[----:B------:R-:W2:Y:S02]  /*4260*/  @!P0 SYNCS.PHASECHK.TRANS64 P0, [R3+URZ+0x70], R7 ;  /* 0x00007007030085a7 */ /* 0x000ea400080010ff */
[----:B--2---:R-:W-:Y:S05]  /*4270*/  @!P0 BRA `(.L_x_51) ;  /* 0xfffffffc00f08947 */ /* 0x004fea000383ffff */
[----:B------:R-:W-:Y:S05]  /*4280*/  BRA `(.L_x_52) ;  /* 0xffffffdc00f47947 */ /* 0x000fea000383ffff */
        .weak           $__internal_0_$__cuda_sm10x_tcgen05_guardrail_trap_col_being_dealloced_not_returned_by_alloc
        .type           $__internal_0_$__cuda_sm10x_tcgen05_guardrail_trap_col_being_dealloced_not_returned_by_alloc,@function
        .size           $__internal_0_$__cuda_sm10x_tcgen05_guardrail_trap_col_being_dealloced_not_returned_by_alloc,($__internal_1_$__cuda_sm10x_tcgen05_guardrail_trap_phase_invalid_during_alloc - $__internal_0_$__cuda_sm10x_tcgen05_guardrail_trap_col_being_dealloced_not_returned_by_alloc)
$__internal_0_$__cuda_sm10x_tcgen05_guardrail_trap_col_being_dealloced_not_returned_by_alloc:
[----:B------:R-:W-:Y:S05]  /*4290*/  BPT.TRAP 0x1 ;  /* 0x000000040000795c */ /* 0x000fea0000300000 */
[----:B------:R-:W-:-:S04]  /*42a0*/  HFMA2 R3, -RZ, RZ, 0, 0 ;  /* 0x00000000ff037431 */ /* 0x000fc800000001ff */
[----:B------:R-:W-:Y:S05]  /*42b0*/  RET.REL.NODEC R2 `(kernel_cutlass_kernel_cudnngemm_swigludense_gemm_persistent_swigluPersistentDenseGemmKernel_object_at__TiledMMA_ThrLayoutVMNK11110000_PermutationMNK____MMAAtom_ThrID10_ShapeMNK6412816_TVL_0) ;  /* 0xffffffbc02507950 */ /* 0x000fea0003c3ffff */
        .weak           $__internal_1_$__cuda_sm10x_tcgen05_guardrail_trap_phase_invalid_during_alloc
        .type           $__internal_1_$__cuda_sm10x_tcgen05_guardrail_trap_phase_invalid_during_alloc,@function
        .size           $__internal_1_$__cuda_sm10x_tcgen05_guardrail_trap_phase_invalid_during_alloc,($__internal_2_$__cuda_sm10x_tcgen05_guardrail_trap_unallocated_columns_being_dealloced - $__internal_1_$__cuda_sm10x_tcgen05_guardrail_trap_phase_invalid_during_alloc)
$__internal_1_$__cuda_sm10x_tcgen05_guardrail_trap_phase_invalid_during_alloc:
[----:B------:R-:W-:Y:S05]  /*42c0*/  BPT.TRAP 0x1 ;  /* 0x000000040000795c */ /* 0x000fea0000300000 */
[----:B------:R-:W-:-:S04]  /*42d0*/  MOV R3, 0x0 ;  /* 0x0000000000037802 */ /* 0x000fc80000000f00 */
[----:B------:R-:W-:Y:S05]  /*42e0*/  RET.REL.NODEC R2 `(kernel_cutlass_kernel_cudnngemm_swigludense_gemm_persistent_swigluPersistentDenseGemmKernel_object_at__TiledMMA_ThrLayoutVMNK11110000_PermutationMNK____MMAAtom_ThrID10_ShapeMNK6412816_TVL_0) ;  /* 0xffffffbc02447950 */ /* 0x000fea0003c3ffff */
        .weak           $__internal_2_$__cuda_sm10x_tcgen05_guardrail_trap_unallocated_columns_being_dealloced
        .type           $__internal_2_$__cuda_sm10x_tcgen05_guardrail_trap_unallocated_columns_being_dealloced,@function
        .size           $__internal_2_$__cuda_sm10x_tcgen05_guardrail_trap_unallocated_columns_being_dealloced,(.L_x_56 - $__internal_2_$__cuda_sm10x_tcgen05_guardrail_trap_unallocated_columns_being_dealloced)
$__internal_2_$__cuda_sm10x_tcgen05_guardrail_trap_unallocated_columns_being_dealloced:
[----:B------:R-:W-:Y:S05]  /*42f0*/  BPT.TRAP 0x1 ;  /* 0x000000040000795c */ /* 0x000fea0000300000 */
[----:B------:R-:W-:-:S04]  /*4300*/  HFMA2 R3, -RZ, RZ, 0, 0 ;  /* 0x00000000ff037431 */ /* 0x000fc800000001ff */
[----:B------:R-:W-:Y:S05]  /*4310*/  RET.REL.NODEC R2 `(kernel_cutlass_kernel_cudnngemm_swigludense_gemm_persistent_swigluPersistentDenseGemmKernel_object_at__TiledMMA_ThrLayoutVMNK11110000_PermutationMNK____MMAAtom_ThrID10_ShapeMNK6412816_TVL_0) ;  /* 0xffffffbc02387950 */ /* 0x000fea0003c3ffff */
.L_x_53:
[----:B------:R-:W-:-:S00]  /*4320*/  BRA `(.L_x_53) ;  /* 0xfffffffc00fc7947 */ /* 0x000fc0000383ffff */
[----:B------:R-:W-:-:S00]  /*4330*/  NOP ;  /* 0x0000000000007918 */ /* 0x000fc00000000000 */
        /* <DEDUP_REMOVED lines=12> */
.L_x_56:


//--------------------- .nv.shared.kernel_cutlass_kernel_cudnngemm_swigludense_gemm_persistent_swigluPersistentDenseGemmKernel_object_at__TiledMMA_ThrLayoutVMNK11110000_PermutationMNK____MMAAtom_ThrID10_ShapeMNK6412816_TVL_0 --------------------------
	.section	.nv.shared.kernel_cutlass_kernel_cudnngemm_swigludense_gemm_persistent_swigluPersistentDenseGemmKernel_object_at__TiledMMA_ThrLayoutVMNK11110000_PermutationMNK____MMAAtom_ThrID10_ShapeMNK6412816_TVL_0,"aw",@nobits
	.sectionflags	@""
	.align	1024
	.zero		1024


//--------------------- .nv.shared.reserved.0     --------------------------
	.section	.nv.shared.reserved.0,"aw",@nobits
	.align	8
	.weak		__nv_reservedSMEM_offset_0_alias
	.size		__nv_reservedSMEM_offset_0_alias, 0, 64
	.other		__nv_reservedSMEM_offset_0_alias,@"STO_CUDA_RESERVED_SHARED STV_DEFAULT"
__nv_reservedSMEM_offset_0_alias:
	.zero		0
.nv.shared.reserved.0:
	.zero		64
	.weak		__nv_reservedSMEM_allocation_phase
	.type		__nv_reservedSMEM_allocation_phase,@object
	.size		__nv_reservedSMEM_allocation_phase,(.L_0 - __nv_reservedSMEM_allocation_phase)
__nv_reservedSMEM_allocation_phase:
	.zero		1
.L_0:
	.zero		7
	.weak		__nv_reservedSMEM_devtool_atexit_pc
	.type		__nv_reservedSMEM_devtool_atexit_pc,@object
	.size		__nv_reservedSMEM_devtool_atexit_pc,(__nv_reservedSMEM_allocation_mask - __nv_reservedSMEM_devtool_atexit_pc)
__nv_reservedSMEM_devtool_atexit_pc:
	.zero		8
	.weak		__nv_reservedSMEM_allocation_mask
	.type		__nv_reservedSMEM_allocation_mask,@object
	.size		__nv_reservedSMEM_allocation_mask,(.L_2 - __nv_reservedSMEM_allocation_mask)
__nv_reservedSMEM_allocation_mask:
	.zero		4
.L_2:


//--------------------- .nv.constant0.kernel_cutlass_kernel_cudnngemm_swigludense_gemm_persistent_swigluPersistentDenseGemmKernel_object_at__TiledMMA_ThrLayoutVMNK11110000_PermutationMNK____MMAAtom_ThrID10_ShapeMNK6412816_TVL_0 --------------------------
	.section	.nv.constant0.kernel_cutlass_kernel_cudnngemm_swigludense_gemm_persistent_swigluPersistentDenseGemmKernel_object_at__TiledMMA_ThrLayoutVMNK11110000_PermutationMNK____MMAAtom_ThrID10_ShapeMNK6412816_TVL_0,"a",@progbits
	.sectionflags	@""
	.align	4
.nv.constant0.kernel_cutlass_kernel_cudnngemm_swigludense_gemm_persistent_swigluPersistentDenseGemmKernel_object_at__TiledMMA_ThrLayoutVMNK11110000_PermutationMNK____MMAAtom_ThrID10_ShapeMNK6412816_TVL_0:
	.zero		1512


//--------------------- SYMBOLS --------------------------

	.type		.nv.reservedSmem.offset0,@object
	.size		.nv.reservedSmem.offset0,0x4
	.type		.nv.reservedSmem.cap,@object
	.size		.nv.reservedSmem.cap,0x4
